//
// Generated by NVIDIA NVVM Compiler
//
// Compiler Build ID: CL-36424714
// Cuda compilation tools, release 13.0, V13.0.88
// Based on NVVM 20.0.0
//

.version 9.0
.target sm_100
.address_size 64

	// .globl	_Z16lightspmv_kernelILi2EEviPKiS1_PKfS3_PfPiff

.visible .entry _Z16lightspmv_kernelILi2EEviPKiS1_PKfS3_PfPiff(
	.param .u32 _Z16lightspmv_kernelILi2EEviPKiS1_PKfS3_PfPiff_param_0,
	.param .u64 .ptr .align 1 _Z16lightspmv_kernelILi2EEviPKiS1_PKfS3_PfPiff_param_1,
	.param .u64 .ptr .align 1 _Z16lightspmv_kernelILi2EEviPKiS1_PKfS3_PfPiff_param_2,
	.param .u64 .ptr .align 1 _Z16lightspmv_kernelILi2EEviPKiS1_PKfS3_PfPiff_param_3,
	.param .u64 .ptr .align 1 _Z16lightspmv_kernelILi2EEviPKiS1_PKfS3_PfPiff_param_4,
	.param .u64 .ptr .align 1 _Z16lightspmv_kernelILi2EEviPKiS1_PKfS3_PfPiff_param_5,
	.param .u64 .ptr .align 1 _Z16lightspmv_kernelILi2EEviPKiS1_PKfS3_PfPiff_param_6,
	.param .f32 _Z16lightspmv_kernelILi2EEviPKiS1_PKfS3_PfPiff_param_7,
	.param .f32 _Z16lightspmv_kernelILi2EEviPKiS1_PKfS3_PfPiff_param_8
)
{
	.reg .pred 	%p<19>;
	.reg .b32 	%r<82>;
	.reg .b32 	%f<123>;
	.reg .b64 	%rd<91>;

	ld.param.u32 	%r28, [_Z16lightspmv_kernelILi2EEviPKiS1_PKfS3_PfPiff_param_0];
	ld.param.u64 	%rd9, [_Z16lightspmv_kernelILi2EEviPKiS1_PKfS3_PfPiff_param_1];
	ld.param.u64 	%rd11, [_Z16lightspmv_kernelILi2EEviPKiS1_PKfS3_PfPiff_param_2];
	ld.param.u64 	%rd12, [_Z16lightspmv_kernelILi2EEviPKiS1_PKfS3_PfPiff_param_3];
	ld.param.u64 	%rd13, [_Z16lightspmv_kernelILi2EEviPKiS1_PKfS3_PfPiff_param_4];
	ld.param.u64 	%rd10, [_Z16lightspmv_kernelILi2EEviPKiS1_PKfS3_PfPiff_param_5];
	ld.param.u64 	%rd14, [_Z16lightspmv_kernelILi2EEviPKiS1_PKfS3_PfPiff_param_6];
	ld.param.f32 	%f16, [_Z16lightspmv_kernelILi2EEviPKiS1_PKfS3_PfPiff_param_7];
	ld.param.f32 	%f17, [_Z16lightspmv_kernelILi2EEviPKiS1_PKfS3_PfPiff_param_8];
	cvta.to.global.u64 	%rd1, %rd13;
	cvta.to.global.u64 	%rd2, %rd11;
	cvta.to.global.u64 	%rd3, %rd12;
	cvta.to.global.u64 	%rd4, %rd14;
	mov.u32 	%r30, %tid.x;
	and.b32  	%r1, %r30, 1;
	and.b32  	%r2, %r30, 31;
	setp.ne.s32 	%p1, %r2, 0;
	@%p1 bra 	$L__BB0_2;
	atom.global.add.u32 	%r74, [%rd4], 16;
$L__BB0_2:
	shr.u32 	%r5, %r2, 1;
	shfl.sync.idx.b32	%r31|%p2, %r74, 0, 31, -1;
	add.s32 	%r75, %r31, %r5;
	setp.ge.s32 	%p3, %r75, %r28;
	@%p3 bra 	$L__BB0_23;
	cvta.to.global.u64 	%rd5, %rd9;
	cvta.to.global.u64 	%rd6, %rd10;
$L__BB0_4:
	mul.wide.s32 	%rd15, %r75, 4;
	add.s64 	%rd16, %rd5, %rd15;
	ld.global.nc.u32 	%r8, [%rd16];
	ld.global.nc.u32 	%r9, [%rd16+4];
	add.s32 	%r78, %r8, %r1;
	setp.ge.s32 	%p4, %r78, %r9;
	mov.f32 	%f122, 0f00000000;
	@%p4 bra 	$L__BB0_18;
	add.s32 	%r32, %r78, 2;
	max.s32 	%r33, %r9, %r32;
	not.b32 	%r34, %r1;
	add.s32 	%r35, %r33, %r34;
	sub.s32 	%r36, %r35, %r8;
	shr.u32 	%r37, %r36, 1;
	add.s32 	%r11, %r37, 1;
	setp.lt.u32 	%p5, %r36, 30;
	mov.f32 	%f122, 0f00000000;
	@%p5 bra 	$L__BB0_8;
	and.b32  	%r38, %r11, -16;
	neg.s32 	%r76, %r38;
	mov.f32 	%f122, 0f00000000;
$L__BB0_7:
	.pragma "nounroll";
	mul.wide.s32 	%rd17, %r78, 4;
	add.s64 	%rd18, %rd3, %rd17;
	add.s64 	%rd19, %rd2, %rd17;
	ld.global.nc.f32 	%f22, [%rd18];
	ld.global.nc.u32 	%r39, [%rd19];
	mul.wide.s32 	%rd20, %r39, 4;
	add.s64 	%rd21, %rd1, %rd20;
	ld.global.nc.f32 	%f23, [%rd21];
	fma.rn.f32 	%f24, %f22, %f23, %f122;
	ld.global.nc.f32 	%f25, [%rd18+8];
	ld.global.nc.u32 	%r40, [%rd19+8];
	mul.wide.s32 	%rd22, %r40, 4;
	add.s64 	%rd23, %rd1, %rd22;
	ld.global.nc.f32 	%f26, [%rd23];
	fma.rn.f32 	%f27, %f25, %f26, %f24;
	ld.global.nc.f32 	%f28, [%rd18+16];
	ld.global.nc.u32 	%r41, [%rd19+16];
	mul.wide.s32 	%rd24, %r41, 4;
	add.s64 	%rd25, %rd1, %rd24;
	ld.global.nc.f32 	%f29, [%rd25];
	fma.rn.f32 	%f30, %f28, %f29, %f27;
	ld.global.nc.f32 	%f31, [%rd18+24];
	ld.global.nc.u32 	%r42, [%rd19+24];
	mul.wide.s32 	%rd26, %r42, 4;
	add.s64 	%rd27, %rd1, %rd26;
	ld.global.nc.f32 	%f32, [%rd27];
	fma.rn.f32 	%f33, %f31, %f32, %f30;
	ld.global.nc.f32 	%f34, [%rd18+32];
	ld.global.nc.u32 	%r43, [%rd19+32];
	mul.wide.s32 	%rd28, %r43, 4;
	add.s64 	%rd29, %rd1, %rd28;
	ld.global.nc.f32 	%f35, [%rd29];
	fma.rn.f32 	%f36, %f34, %f35, %f33;
	ld.global.nc.f32 	%f37, [%rd18+40];
	ld.global.nc.u32 	%r44, [%rd19+40];
	mul.wide.s32 	%rd30, %r44, 4;
	add.s64 	%rd31, %rd1, %rd30;
	ld.global.nc.f32 	%f38, [%rd31];
	fma.rn.f32 	%f39, %f37, %f38, %f36;
	ld.global.nc.f32 	%f40, [%rd18+48];
	ld.global.nc.u32 	%r45, [%rd19+48];
	mul.wide.s32 	%rd32, %r45, 4;
	add.s64 	%rd33, %rd1, %rd32;
	ld.global.nc.f32 	%f41, [%rd33];
	fma.rn.f32 	%f42, %f40, %f41, %f39;
	ld.global.nc.f32 	%f43, [%rd18+56];
	ld.global.nc.u32 	%r46, [%rd19+56];
	mul.wide.s32 	%rd34, %r46, 4;
	add.s64 	%rd35, %rd1, %rd34;
	ld.global.nc.f32 	%f44, [%rd35];
	fma.rn.f32 	%f45, %f43, %f44, %f42;
	ld.global.nc.f32 	%f46, [%rd18+64];
	ld.global.nc.u32 	%r47, [%rd19+64];
	mul.wide.s32 	%rd36, %r47, 4;
	add.s64 	%rd37, %rd1, %rd36;
	ld.global.nc.f32 	%f47, [%rd37];
	fma.rn.f32 	%f48, %f46, %f47, %f45;
	ld.global.nc.f32 	%f49, [%rd18+72];
	ld.global.nc.u32 	%r48, [%rd19+72];
	mul.wide.s32 	%rd38, %r48, 4;
	add.s64 	%rd39, %rd1, %rd38;
	ld.global.nc.f32 	%f50, [%rd39];
	fma.rn.f32 	%f51, %f49, %f50, %f48;
	ld.global.nc.f32 	%f52, [%rd18+80];
	ld.global.nc.u32 	%r49, [%rd19+80];
	mul.wide.s32 	%rd40, %r49, 4;
	add.s64 	%rd41, %rd1, %rd40;
	ld.global.nc.f32 	%f53, [%rd41];
	fma.rn.f32 	%f54, %f52, %f53, %f51;
	ld.global.nc.f32 	%f55, [%rd18+88];
	ld.global.nc.u32 	%r50, [%rd19+88];
	mul.wide.s32 	%rd42, %r50, 4;
	add.s64 	%rd43, %rd1, %rd42;
	ld.global.nc.f32 	%f56, [%rd43];
	fma.rn.f32 	%f57, %f55, %f56, %f54;
	ld.global.nc.f32 	%f58, [%rd18+96];
	ld.global.nc.u32 	%r51, [%rd19+96];
	mul.wide.s32 	%rd44, %r51, 4;
	add.s64 	%rd45, %rd1, %rd44;
	ld.global.nc.f32 	%f59, [%rd45];
	fma.rn.f32 	%f60, %f58, %f59, %f57;
	ld.global.nc.f32 	%f61, [%rd18+104];
	ld.global.nc.u32 	%r52, [%rd19+104];
	mul.wide.s32 	%rd46, %r52, 4;
	add.s64 	%rd47, %rd1, %rd46;
	ld.global.nc.f32 	%f62, [%rd47];
	fma.rn.f32 	%f63, %f61, %f62, %f60;
	ld.global.nc.f32 	%f64, [%rd18+112];
	ld.global.nc.u32 	%r53, [%rd19+112];
	mul.wide.s32 	%rd48, %r53, 4;
	add.s64 	%rd49, %rd1, %rd48;
	ld.global.nc.f32 	%f65, [%rd49];
	fma.rn.f32 	%f66, %f64, %f65, %f63;
	ld.global.nc.f32 	%f67, [%rd18+120];
	ld.global.nc.u32 	%r54, [%rd19+120];
	mul.wide.s32 	%rd50, %r54, 4;
	add.s64 	%rd51, %rd1, %rd50;
	ld.global.nc.f32 	%f68, [%rd51];
	fma.rn.f32 	%f122, %f67, %f68, %f66;
	add.s32 	%r78, %r78, 32;
	add.s32 	%r76, %r76, 16;
	setp.ne.s32 	%p6, %r76, 0;
	@%p6 bra 	$L__BB0_7;
$L__BB0_8:
	and.b32  	%r18, %r11, 15;
	setp.eq.s32 	%p7, %r18, 0;
	@%p7 bra 	$L__BB0_18;
	and.b32  	%r19, %r11, 7;
	setp.lt.u32 	%p8, %r18, 8;
	@%p8 bra 	$L__BB0_11;
	mul.wide.s32 	%rd52, %r78, 4;
	add.s64 	%rd53, %rd3, %rd52;
	ld.global.nc.f32 	%f70, [%rd53];
	add.s64 	%rd54, %rd2, %rd52;
	ld.global.nc.u32 	%r55, [%rd54];
	mul.wide.s32 	%rd55, %r55, 4;
	add.s64 	%rd56, %rd1, %rd55;
	ld.global.nc.f32 	%f71, [%rd56];
	fma.rn.f32 	%f72, %f70, %f71, %f122;
	ld.global.nc.f32 	%f73, [%rd53+8];
	ld.global.nc.u32 	%r56, [%rd54+8];
	mul.wide.s32 	%rd57, %r56, 4;
	add.s64 	%rd58, %rd1, %rd57;
	ld.global.nc.f32 	%f74, [%rd58];
	fma.rn.f32 	%f75, %f73, %f74, %f72;
	ld.global.nc.f32 	%f76, [%rd53+16];
	ld.global.nc.u32 	%r57, [%rd54+16];
	mul.wide.s32 	%rd59, %r57, 4;
	add.s64 	%rd60, %rd1, %rd59;
	ld.global.nc.f32 	%f77, [%rd60];
	fma.rn.f32 	%f78, %f76, %f77, %f75;
	ld.global.nc.f32 	%f79, [%rd53+24];
	ld.global.nc.u32 	%r58, [%rd54+24];
	mul.wide.s32 	%rd61, %r58, 4;
	add.s64 	%rd62, %rd1, %rd61;
	ld.global.nc.f32 	%f80, [%rd62];
	fma.rn.f32 	%f81, %f79, %f80, %f78;
	ld.global.nc.f32 	%f82, [%rd53+32];
	ld.global.nc.u32 	%r59, [%rd54+32];
	mul.wide.s32 	%rd63, %r59, 4;
	add.s64 	%rd64, %rd1, %rd63;
	ld.global.nc.f32 	%f83, [%rd64];
	fma.rn.f32 	%f84, %f82, %f83, %f81;
	ld.global.nc.f32 	%f85, [%rd53+40];
	ld.global.nc.u32 	%r60, [%rd54+40];
	mul.wide.s32 	%rd65, %r60, 4;
	add.s64 	%rd66, %rd1, %rd65;
	ld.global.nc.f32 	%f86, [%rd66];
	fma.rn.f32 	%f87, %f85, %f86, %f84;
	ld.global.nc.f32 	%f88, [%rd53+48];
	ld.global.nc.u32 	%r61, [%rd54+48];
	mul.wide.s32 	%rd67, %r61, 4;
	add.s64 	%rd68, %rd1, %rd67;
	ld.global.nc.f32 	%f89, [%rd68];
	fma.rn.f32 	%f90, %f88, %f89, %f87;
	ld.global.nc.f32 	%f91, [%rd53+56];
	ld.global.nc.u32 	%r62, [%rd54+56];
	mul.wide.s32 	%rd69, %r62, 4;
	add.s64 	%rd70, %rd1, %rd69;
	ld.global.nc.f32 	%f92, [%rd70];
	fma.rn.f32 	%f122, %f91, %f92, %f90;
	add.s32 	%r78, %r78, 16;
$L__BB0_11:
	setp.eq.s32 	%p9, %r19, 0;
	@%p9 bra 	$L__BB0_18;
	and.b32  	%r22, %r11, 3;
	setp.lt.u32 	%p10, %r19, 4;
	@%p10 bra 	$L__BB0_14;
	mul.wide.s32 	%rd71, %r78, 4;
	add.s64 	%rd72, %rd3, %rd71;
	ld.global.nc.f32 	%f94, [%rd72];
	add.s64 	%rd73, %rd2, %rd71;
	ld.global.nc.u32 	%r63, [%rd73];
	mul.wide.s32 	%rd74, %r63, 4;
	add.s64 	%rd75, %rd1, %rd74;
	ld.global.nc.f32 	%f95, [%rd75];
	fma.rn.f32 	%f96, %f94, %f95, %f122;
	ld.global.nc.f32 	%f97, [%rd72+8];
	ld.global.nc.u32 	%r64, [%rd73+8];
	mul.wide.s32 	%rd76, %r64, 4;
	add.s64 	%rd77, %rd1, %rd76;
	ld.global.nc.f32 	%f98, [%rd77];
	fma.rn.f32 	%f99, %f97, %f98, %f96;
	ld.global.nc.f32 	%f100, [%rd72+16];
	ld.global.nc.u32 	%r65, [%rd73+16];
	mul.wide.s32 	%rd78, %r65, 4;
	add.s64 	%rd79, %rd1, %rd78;
	ld.global.nc.f32 	%f101, [%rd79];
	fma.rn.f32 	%f102, %f100, %f101, %f99;
	ld.global.nc.f32 	%f103, [%rd72+24];
	ld.global.nc.u32 	%r66, [%rd73+24];
	mul.wide.s32 	%rd80, %r66, 4;
	add.s64 	%rd81, %rd1, %rd80;
	ld.global.nc.f32 	%f104, [%rd81];
	fma.rn.f32 	%f122, %f103, %f104, %f102;
	add.s32 	%r78, %r78, 8;
$L__BB0_14:
	setp.eq.s32 	%p11, %r22, 0;
	@%p11 bra 	$L__BB0_18;
	mul.wide.s32 	%rd82, %r78, 4;
	add.s64 	%rd7, %rd3, %rd82;
	ld.global.nc.f32 	%f105, [%rd7];
	add.s64 	%rd8, %rd2, %rd82;
	ld.global.nc.u32 	%r67, [%rd8];
	mul.wide.s32 	%rd83, %r67, 4;
	add.s64 	%rd84, %rd1, %rd83;
	ld.global.nc.f32 	%f106, [%rd84];
	fma.rn.f32 	%f122, %f105, %f106, %f122;
	setp.eq.s32 	%p12, %r22, 1;
	@%p12 bra 	$L__BB0_18;
	ld.global.nc.f32 	%f107, [%rd7+8];
	ld.global.nc.u32 	%r68, [%rd8+8];
	mul.wide.s32 	%rd85, %r68, 4;
	add.s64 	%rd86, %rd1, %rd85;
	ld.global.nc.f32 	%f108, [%rd86];
	fma.rn.f32 	%f122, %f107, %f108, %f122;
	setp.eq.s32 	%p13, %r22, 2;
	@%p13 bra 	$L__BB0_18;
	ld.global.nc.f32 	%f109, [%rd7+16];
	ld.global.nc.u32 	%r69, [%rd8+16];
	mul.wide.s32 	%rd87, %r69, 4;
	add.s64 	%rd88, %rd1, %rd87;
	ld.global.nc.f32 	%f110, [%rd88];
	fma.rn.f32 	%f122, %f109, %f110, %f122;
$L__BB0_18:
	setp.ne.s32 	%p14, %r1, 0;
	mul.f32 	%f111, %f16, %f122;
	mov.b32 	%r70, %f111;
	shfl.sync.down.b32	%r71|%p15, %r70, 1, 7711, -1;
	mov.b32 	%f112, %r71;
	add.f32 	%f15, %f111, %f112;
	@%p14 bra 	$L__BB0_20;
	mul.wide.s32 	%rd89, %r75, 4;
	add.s64 	%rd90, %rd6, %rd89;
	ld.global.f32 	%f113, [%rd90];
	fma.rn.f32 	%f114, %f17, %f113, %f15;
	st.global.f32 	[%rd90], %f114;
$L__BB0_20:
	setp.ne.s32 	%p16, %r2, 0;
	@%p16 bra 	$L__BB0_22;
	atom.global.add.u32 	%r81, [%rd4], 16;
$L__BB0_22:
	shfl.sync.idx.b32	%r73|%p17, %r81, 0, 31, -1;
	add.s32 	%r75, %r73, %r5;
	setp.lt.s32 	%p18, %r75, %r28;
	@%p18 bra 	$L__BB0_4;
$L__BB0_23:
	ret;

}
	// .globl	_Z16lightspmv_kernelILi4EEviPKiS1_PKfS3_PfPiff
.visible .entry _Z16lightspmv_kernelILi4EEviPKiS1_PKfS3_PfPiff(
	.param .u32 _Z16lightspmv_kernelILi4EEviPKiS1_PKfS3_PfPiff_param_0,
	.param .u64 .ptr .align 1 _Z16lightspmv_kernelILi4EEviPKiS1_PKfS3_PfPiff_param_1,
	.param .u64 .ptr .align 1 _Z16lightspmv_kernelILi4EEviPKiS1_PKfS3_PfPiff_param_2,
	.param .u64 .ptr .align 1 _Z16lightspmv_kernelILi4EEviPKiS1_PKfS3_PfPiff_param_3,
	.param .u64 .ptr .align 1 _Z16lightspmv_kernelILi4EEviPKiS1_PKfS3_PfPiff_param_4,
	.param .u64 .ptr .align 1 _Z16lightspmv_kernelILi4EEviPKiS1_PKfS3_PfPiff_param_5,
	.param .u64 .ptr .align 1 _Z16lightspmv_kernelILi4EEviPKiS1_PKfS3_PfPiff_param_6,
	.param .f32 _Z16lightspmv_kernelILi4EEviPKiS1_PKfS3_PfPiff_param_7,
	.param .f32 _Z16lightspmv_kernelILi4EEviPKiS1_PKfS3_PfPiff_param_8
)
{
	.reg .pred 	%p<20>;
	.reg .b32 	%r<84>;
	.reg .b32 	%f<125>;
	.reg .b64 	%rd<91>;

	ld.param.u32 	%r28, [_Z16lightspmv_kernelILi4EEviPKiS1_PKfS3_PfPiff_param_0];
	ld.param.u64 	%rd9, [_Z16lightspmv_kernelILi4EEviPKiS1_PKfS3_PfPiff_param_1];
	ld.param.u64 	%rd11, [_Z16lightspmv_kernelILi4EEviPKiS1_PKfS3_PfPiff_param_2];
	ld.param.u64 	%rd12, [_Z16lightspmv_kernelILi4EEviPKiS1_PKfS3_PfPiff_param_3];
	ld.param.u64 	%rd13, [_Z16lightspmv_kernelILi4EEviPKiS1_PKfS3_PfPiff_param_4];
	ld.param.u64 	%rd10, [_Z16lightspmv_kernelILi4EEviPKiS1_PKfS3_PfPiff_param_5];
	ld.param.u64 	%rd14, [_Z16lightspmv_kernelILi4EEviPKiS1_PKfS3_PfPiff_param_6];
	ld.param.f32 	%f16, [_Z16lightspmv_kernelILi4EEviPKiS1_PKfS3_PfPiff_param_7];
	ld.param.f32 	%f17, [_Z16lightspmv_kernelILi4EEviPKiS1_PKfS3_PfPiff_param_8];
	cvta.to.global.u64 	%rd1, %rd13;
	cvta.to.global.u64 	%rd2, %rd11;
	cvta.to.global.u64 	%rd3, %rd12;
	cvta.to.global.u64 	%rd4, %rd14;
	mov.u32 	%r30, %tid.x;
	and.b32  	%r1, %r30, 3;
	and.b32  	%r2, %r30, 31;
	setp.ne.s32 	%p1, %r2, 0;
	@%p1 bra 	$L__BB1_2;
	atom.global.add.u32 	%r76, [%rd4], 8;
$L__BB1_2:
	shr.u32 	%r5, %r2, 2;
	shfl.sync.idx.b32	%r31|%p2, %r76, 0, 31, -1;
	add.s32 	%r77, %r31, %r5;
	setp.ge.s32 	%p3, %r77, %r28;
	@%p3 bra 	$L__BB1_23;
	cvta.to.global.u64 	%rd5, %rd9;
	cvta.to.global.u64 	%rd6, %rd10;
$L__BB1_4:
	mul.wide.s32 	%rd15, %r77, 4;
	add.s64 	%rd16, %rd5, %rd15;
	ld.global.nc.u32 	%r8, [%rd16];
	ld.global.nc.u32 	%r9, [%rd16+4];
	add.s32 	%r80, %r8, %r1;
	setp.ge.s32 	%p4, %r80, %r9;
	mov.f32 	%f124, 0f00000000;
	@%p4 bra 	$L__BB1_18;
	add.s32 	%r32, %r80, 4;
	max.s32 	%r33, %r9, %r32;
	not.b32 	%r34, %r1;
	add.s32 	%r35, %r33, %r34;
	sub.s32 	%r36, %r35, %r8;
	shr.u32 	%r37, %r36, 2;
	add.s32 	%r11, %r37, 1;
	setp.lt.u32 	%p5, %r36, 60;
	mov.f32 	%f124, 0f00000000;
	@%p5 bra 	$L__BB1_8;
	and.b32  	%r38, %r11, 2147483632;
	neg.s32 	%r78, %r38;
	mov.f32 	%f124, 0f00000000;
$L__BB1_7:
	.pragma "nounroll";
	mul.wide.s32 	%rd17, %r80, 4;
	add.s64 	%rd18, %rd3, %rd17;
	add.s64 	%rd19, %rd2, %rd17;
	ld.global.nc.f32 	%f22, [%rd18];
	ld.global.nc.u32 	%r39, [%rd19];
	mul.wide.s32 	%rd20, %r39, 4;
	add.s64 	%rd21, %rd1, %rd20;
	ld.global.nc.f32 	%f23, [%rd21];
	fma.rn.f32 	%f24, %f22, %f23, %f124;
	ld.global.nc.f32 	%f25, [%rd18+16];
	ld.global.nc.u32 	%r40, [%rd19+16];
	mul.wide.s32 	%rd22, %r40, 4;
	add.s64 	%rd23, %rd1, %rd22;
	ld.global.nc.f32 	%f26, [%rd23];
	fma.rn.f32 	%f27, %f25, %f26, %f24;
	ld.global.nc.f32 	%f28, [%rd18+32];
	ld.global.nc.u32 	%r41, [%rd19+32];
	mul.wide.s32 	%rd24, %r41, 4;
	add.s64 	%rd25, %rd1, %rd24;
	ld.global.nc.f32 	%f29, [%rd25];
	fma.rn.f32 	%f30, %f28, %f29, %f27;
	ld.global.nc.f32 	%f31, [%rd18+48];
	ld.global.nc.u32 	%r42, [%rd19+48];
	mul.wide.s32 	%rd26, %r42, 4;
	add.s64 	%rd27, %rd1, %rd26;
	ld.global.nc.f32 	%f32, [%rd27];
	fma.rn.f32 	%f33, %f31, %f32, %f30;
	ld.global.nc.f32 	%f34, [%rd18+64];
	ld.global.nc.u32 	%r43, [%rd19+64];
	mul.wide.s32 	%rd28, %r43, 4;
	add.s64 	%rd29, %rd1, %rd28;
	ld.global.nc.f32 	%f35, [%rd29];
	fma.rn.f32 	%f36, %f34, %f35, %f33;
	ld.global.nc.f32 	%f37, [%rd18+80];
	ld.global.nc.u32 	%r44, [%rd19+80];
	mul.wide.s32 	%rd30, %r44, 4;
	add.s64 	%rd31, %rd1, %rd30;
	ld.global.nc.f32 	%f38, [%rd31];
	fma.rn.f32 	%f39, %f37, %f38, %f36;
	ld.global.nc.f32 	%f40, [%rd18+96];
	ld.global.nc.u32 	%r45, [%rd19+96];
	mul.wide.s32 	%rd32, %r45, 4;
	add.s64 	%rd33, %rd1, %rd32;
	ld.global.nc.f32 	%f41, [%rd33];
	fma.rn.f32 	%f42, %f40, %f41, %f39;
	ld.global.nc.f32 	%f43, [%rd18+112];
	ld.global.nc.u32 	%r46, [%rd19+112];
	mul.wide.s32 	%rd34, %r46, 4;
	add.s64 	%rd35, %rd1, %rd34;
	ld.global.nc.f32 	%f44, [%rd35];
	fma.rn.f32 	%f45, %f43, %f44, %f42;
	ld.global.nc.f32 	%f46, [%rd18+128];
	ld.global.nc.u32 	%r47, [%rd19+128];
	mul.wide.s32 	%rd36, %r47, 4;
	add.s64 	%rd37, %rd1, %rd36;
	ld.global.nc.f32 	%f47, [%rd37];
	fma.rn.f32 	%f48, %f46, %f47, %f45;
	ld.global.nc.f32 	%f49, [%rd18+144];
	ld.global.nc.u32 	%r48, [%rd19+144];
	mul.wide.s32 	%rd38, %r48, 4;
	add.s64 	%rd39, %rd1, %rd38;
	ld.global.nc.f32 	%f50, [%rd39];
	fma.rn.f32 	%f51, %f49, %f50, %f48;
	ld.global.nc.f32 	%f52, [%rd18+160];
	ld.global.nc.u32 	%r49, [%rd19+160];
	mul.wide.s32 	%rd40, %r49, 4;
	add.s64 	%rd41, %rd1, %rd40;
	ld.global.nc.f32 	%f53, [%rd41];
	fma.rn.f32 	%f54, %f52, %f53, %f51;
	ld.global.nc.f32 	%f55, [%rd18+176];
	ld.global.nc.u32 	%r50, [%rd19+176];
	mul.wide.s32 	%rd42, %r50, 4;
	add.s64 	%rd43, %rd1, %rd42;
	ld.global.nc.f32 	%f56, [%rd43];
	fma.rn.f32 	%f57, %f55, %f56, %f54;
	ld.global.nc.f32 	%f58, [%rd18+192];
	ld.global.nc.u32 	%r51, [%rd19+192];
	mul.wide.s32 	%rd44, %r51, 4;
	add.s64 	%rd45, %rd1, %rd44;
	ld.global.nc.f32 	%f59, [%rd45];
	fma.rn.f32 	%f60, %f58, %f59, %f57;
	ld.global.nc.f32 	%f61, [%rd18+208];
	ld.global.nc.u32 	%r52, [%rd19+208];
	mul.wide.s32 	%rd46, %r52, 4;
	add.s64 	%rd47, %rd1, %rd46;
	ld.global.nc.f32 	%f62, [%rd47];
	fma.rn.f32 	%f63, %f61, %f62, %f60;
	ld.global.nc.f32 	%f64, [%rd18+224];
	ld.global.nc.u32 	%r53, [%rd19+224];
	mul.wide.s32 	%rd48, %r53, 4;
	add.s64 	%rd49, %rd1, %rd48;
	ld.global.nc.f32 	%f65, [%rd49];
	fma.rn.f32 	%f66, %f64, %f65, %f63;
	ld.global.nc.f32 	%f67, [%rd18+240];
	ld.global.nc.u32 	%r54, [%rd19+240];
	mul.wide.s32 	%rd50, %r54, 4;
	add.s64 	%rd51, %rd1, %rd50;
	ld.global.nc.f32 	%f68, [%rd51];
	fma.rn.f32 	%f124, %f67, %f68, %f66;
	add.s32 	%r80, %r80, 64;
	add.s32 	%r78, %r78, 16;
	setp.ne.s32 	%p6, %r78, 0;
	@%p6 bra 	$L__BB1_7;
$L__BB1_8:
	and.b32  	%r18, %r11, 15;
	setp.eq.s32 	%p7, %r18, 0;
	@%p7 bra 	$L__BB1_18;
	and.b32  	%r19, %r11, 7;
	setp.lt.u32 	%p8, %r18, 8;
	@%p8 bra 	$L__BB1_11;
	mul.wide.s32 	%rd52, %r80, 4;
	add.s64 	%rd53, %rd3, %rd52;
	ld.global.nc.f32 	%f70, [%rd53];
	add.s64 	%rd54, %rd2, %rd52;
	ld.global.nc.u32 	%r55, [%rd54];
	mul.wide.s32 	%rd55, %r55, 4;
	add.s64 	%rd56, %rd1, %rd55;
	ld.global.nc.f32 	%f71, [%rd56];
	fma.rn.f32 	%f72, %f70, %f71, %f124;
	ld.global.nc.f32 	%f73, [%rd53+16];
	ld.global.nc.u32 	%r56, [%rd54+16];
	mul.wide.s32 	%rd57, %r56, 4;
	add.s64 	%rd58, %rd1, %rd57;
	ld.global.nc.f32 	%f74, [%rd58];
	fma.rn.f32 	%f75, %f73, %f74, %f72;
	ld.global.nc.f32 	%f76, [%rd53+32];
	ld.global.nc.u32 	%r57, [%rd54+32];
	mul.wide.s32 	%rd59, %r57, 4;
	add.s64 	%rd60, %rd1, %rd59;
	ld.global.nc.f32 	%f77, [%rd60];
	fma.rn.f32 	%f78, %f76, %f77, %f75;
	ld.global.nc.f32 	%f79, [%rd53+48];
	ld.global.nc.u32 	%r58, [%rd54+48];
	mul.wide.s32 	%rd61, %r58, 4;
	add.s64 	%rd62, %rd1, %rd61;
	ld.global.nc.f32 	%f80, [%rd62];
	fma.rn.f32 	%f81, %f79, %f80, %f78;
	ld.global.nc.f32 	%f82, [%rd53+64];
	ld.global.nc.u32 	%r59, [%rd54+64];
	mul.wide.s32 	%rd63, %r59, 4;
	add.s64 	%rd64, %rd1, %rd63;
	ld.global.nc.f32 	%f83, [%rd64];
	fma.rn.f32 	%f84, %f82, %f83, %f81;
	ld.global.nc.f32 	%f85, [%rd53+80];
	ld.global.nc.u32 	%r60, [%rd54+80];
	mul.wide.s32 	%rd65, %r60, 4;
	add.s64 	%rd66, %rd1, %rd65;
	ld.global.nc.f32 	%f86, [%rd66];
	fma.rn.f32 	%f87, %f85, %f86, %f84;
	ld.global.nc.f32 	%f88, [%rd53+96];
	ld.global.nc.u32 	%r61, [%rd54+96];
	mul.wide.s32 	%rd67, %r61, 4;
	add.s64 	%rd68, %rd1, %rd67;
	ld.global.nc.f32 	%f89, [%rd68];
	fma.rn.f32 	%f90, %f88, %f89, %f87;
	ld.global.nc.f32 	%f91, [%rd53+112];
	ld.global.nc.u32 	%r62, [%rd54+112];
	mul.wide.s32 	%rd69, %r62, 4;
	add.s64 	%rd70, %rd1, %rd69;
	ld.global.nc.f32 	%f92, [%rd70];
	fma.rn.f32 	%f124, %f91, %f92, %f90;
	add.s32 	%r80, %r80, 32;
$L__BB1_11:
	setp.eq.s32 	%p9, %r19, 0;
	@%p9 bra 	$L__BB1_18;
	and.b32  	%r22, %r11, 3;
	setp.lt.u32 	%p10, %r19, 4;
	@%p10 bra 	$L__BB1_14;
	mul.wide.s32 	%rd71, %r80, 4;
	add.s64 	%rd72, %rd3, %rd71;
	ld.global.nc.f32 	%f94, [%rd72];
	add.s64 	%rd73, %rd2, %rd71;
	ld.global.nc.u32 	%r63, [%rd73];
	mul.wide.s32 	%rd74, %r63, 4;
	add.s64 	%rd75, %rd1, %rd74;
	ld.global.nc.f32 	%f95, [%rd75];
	fma.rn.f32 	%f96, %f94, %f95, %f124;
	ld.global.nc.f32 	%f97, [%rd72+16];
	ld.global.nc.u32 	%r64, [%rd73+16];
	mul.wide.s32 	%rd76, %r64, 4;
	add.s64 	%rd77, %rd1, %rd76;
	ld.global.nc.f32 	%f98, [%rd77];
	fma.rn.f32 	%f99, %f97, %f98, %f96;
	ld.global.nc.f32 	%f100, [%rd72+32];
	ld.global.nc.u32 	%r65, [%rd73+32];
	mul.wide.s32 	%rd78, %r65, 4;
	add.s64 	%rd79, %rd1, %rd78;
	ld.global.nc.f32 	%f101, [%rd79];
	fma.rn.f32 	%f102, %f100, %f101, %f99;
	ld.global.nc.f32 	%f103, [%rd72+48];
	ld.global.nc.u32 	%r66, [%rd73+48];
	mul.wide.s32 	%rd80, %r66, 4;
	add.s64 	%rd81, %rd1, %rd80;
	ld.global.nc.f32 	%f104, [%rd81];
	fma.rn.f32 	%f124, %f103, %f104, %f102;
	add.s32 	%r80, %r80, 16;
$L__BB1_14:
	setp.eq.s32 	%p11, %r22, 0;
	@%p11 bra 	$L__BB1_18;
	mul.wide.s32 	%rd82, %r80, 4;
	add.s64 	%rd7, %rd3, %rd82;
	ld.global.nc.f32 	%f105, [%rd7];
	add.s64 	%rd8, %rd2, %rd82;
	ld.global.nc.u32 	%r67, [%rd8];
	mul.wide.s32 	%rd83, %r67, 4;
	add.s64 	%rd84, %rd1, %rd83;
	ld.global.nc.f32 	%f106, [%rd84];
	fma.rn.f32 	%f124, %f105, %f106, %f124;
	setp.eq.s32 	%p12, %r22, 1;
	@%p12 bra 	$L__BB1_18;
	ld.global.nc.f32 	%f107, [%rd7+16];
	ld.global.nc.u32 	%r68, [%rd8+16];
	mul.wide.s32 	%rd85, %r68, 4;
	add.s64 	%rd86, %rd1, %rd85;
	ld.global.nc.f32 	%f108, [%rd86];
	fma.rn.f32 	%f124, %f107, %f108, %f124;
	setp.eq.s32 	%p13, %r22, 2;
	@%p13 bra 	$L__BB1_18;
	ld.global.nc.f32 	%f109, [%rd7+32];
	ld.global.nc.u32 	%r69, [%rd8+32];
	mul.wide.s32 	%rd87, %r69, 4;
	add.s64 	%rd88, %rd1, %rd87;
	ld.global.nc.f32 	%f110, [%rd88];
	fma.rn.f32 	%f124, %f109, %f110, %f124;
$L__BB1_18:
	setp.ne.s32 	%p14, %r1, 0;
	mul.f32 	%f111, %f16, %f124;
	mov.b32 	%r70, %f111;
	shfl.sync.down.b32	%r71|%p15, %r70, 2, 7199, -1;
	mov.b32 	%f112, %r71;
	add.f32 	%f113, %f111, %f112;
	mov.b32 	%r72, %f113;
	shfl.sync.down.b32	%r73|%p16, %r72, 1, 7199, -1;
	mov.b32 	%f114, %r73;
	add.f32 	%f15, %f113, %f114;
	@%p14 bra 	$L__BB1_20;
	mul.wide.s32 	%rd89, %r77, 4;
	add.s64 	%rd90, %rd6, %rd89;
	ld.global.f32 	%f115, [%rd90];
	fma.rn.f32 	%f116, %f17, %f115, %f15;
	st.global.f32 	[%rd90], %f116;
$L__BB1_20:
	setp.ne.s32 	%p17, %r2, 0;
	@%p17 bra 	$L__BB1_22;
	atom.global.add.u32 	%r83, [%rd4], 8;
$L__BB1_22:
	shfl.sync.idx.b32	%r75|%p18, %r83, 0, 31, -1;
	add.s32 	%r77, %r75, %r5;
	setp.lt.s32 	%p19, %r77, %r28;
	@%p19 bra 	$L__BB1_4;
$L__BB1_23:
	ret;

}
	// .globl	_Z16lightspmv_kernelILi8EEviPKiS1_PKfS3_PfPiff
.visible .entry _Z16lightspmv_kernelILi8EEviPKiS1_PKfS3_PfPiff(
	.param .u32 _Z16lightspmv_kernelILi8EEviPKiS1_PKfS3_PfPiff_param_0,
	.param .u64 .ptr .align 1 _Z16lightspmv_kernelILi8EEviPKiS1_PKfS3_PfPiff_param_1,
	.param .u64 .ptr .align 1 _Z16lightspmv_kernelILi8EEviPKiS1_PKfS3_PfPiff_param_2,
	.param .u64 .ptr .align 1 _Z16lightspmv_kernelILi8EEviPKiS1_PKfS3_PfPiff_param_3,
	.param .u64 .ptr .align 1 _Z16lightspmv_kernelILi8EEviPKiS1_PKfS3_PfPiff_param_4,
	.param .u64 .ptr .align 1 _Z16lightspmv_kernelILi8EEviPKiS1_PKfS3_PfPiff_param_5,
	.param .u64 .ptr .align 1 _Z16lightspmv_kernelILi8EEviPKiS1_PKfS3_PfPiff_param_6,
	.param .f32 _Z16lightspmv_kernelILi8EEviPKiS1_PKfS3_PfPiff_param_7,
	.param .f32 _Z16lightspmv_kernelILi8EEviPKiS1_PKfS3_PfPiff_param_8
)
{
	.reg .pred 	%p<21>;
	.reg .b32 	%r<86>;
	.reg .b32 	%f<127>;
	.reg .b64 	%rd<91>;

	ld.param.u32 	%r28, [_Z16lightspmv_kernelILi8EEviPKiS1_PKfS3_PfPiff_param_0];
	ld.param.u64 	%rd9, [_Z16lightspmv_kernelILi8EEviPKiS1_PKfS3_PfPiff_param_1];
	ld.param.u64 	%rd11, [_Z16lightspmv_kernelILi8EEviPKiS1_PKfS3_PfPiff_param_2];
	ld.param.u64 	%rd12, [_Z16lightspmv_kernelILi8EEviPKiS1_PKfS3_PfPiff_param_3];
	ld.param.u64 	%rd13, [_Z16lightspmv_kernelILi8EEviPKiS1_PKfS3_PfPiff_param_4];
	ld.param.u64 	%rd10, [_Z16lightspmv_kernelILi8EEviPKiS1_PKfS3_PfPiff_param_5];
	ld.param.u64 	%rd14, [_Z16lightspmv_kernelILi8EEviPKiS1_PKfS3_PfPiff_param_6];
	ld.param.f32 	%f16, [_Z16lightspmv_kernelILi8EEviPKiS1_PKfS3_PfPiff_param_7];
	ld.param.f32 	%f17, [_Z16lightspmv_kernelILi8EEviPKiS1_PKfS3_PfPiff_param_8];
	cvta.to.global.u64 	%rd1, %rd13;
	cvta.to.global.u64 	%rd2, %rd11;
	cvta.to.global.u64 	%rd3, %rd12;
	cvta.to.global.u64 	%rd4, %rd14;
	mov.u32 	%r30, %tid.x;
	and.b32  	%r1, %r30, 7;
	and.b32  	%r2, %r30, 31;
	setp.ne.s32 	%p1, %r2, 0;
	@%p1 bra 	$L__BB2_2;
	atom.global.add.u32 	%r78, [%rd4], 4;
$L__BB2_2:
	shr.u32 	%r5, %r2, 3;
	shfl.sync.idx.b32	%r31|%p2, %r78, 0, 31, -1;
	add.s32 	%r79, %r31, %r5;
	setp.ge.s32 	%p3, %r79, %r28;
	@%p3 bra 	$L__BB2_23;
	cvta.to.global.u64 	%rd5, %rd9;
	cvta.to.global.u64 	%rd6, %rd10;
$L__BB2_4:
	mul.wide.s32 	%rd15, %r79, 4;
	add.s64 	%rd16, %rd5, %rd15;
	ld.global.nc.u32 	%r8, [%rd16];
	ld.global.nc.u32 	%r9, [%rd16+4];
	add.s32 	%r82, %r8, %r1;
	setp.ge.s32 	%p4, %r82, %r9;
	mov.f32 	%f126, 0f00000000;
	@%p4 bra 	$L__BB2_18;
	add.s32 	%r32, %r82, 8;
	max.s32 	%r33, %r9, %r32;
	not.b32 	%r34, %r1;
	add.s32 	%r35, %r33, %r34;
	sub.s32 	%r36, %r35, %r8;
	shr.u32 	%r37, %r36, 3;
	add.s32 	%r11, %r37, 1;
	setp.lt.u32 	%p5, %r36, 120;
	mov.f32 	%f126, 0f00000000;
	@%p5 bra 	$L__BB2_8;
	and.b32  	%r38, %r11, 1073741808;
	neg.s32 	%r80, %r38;
	mov.f32 	%f126, 0f00000000;
$L__BB2_7:
	.pragma "nounroll";
	mul.wide.s32 	%rd17, %r82, 4;
	add.s64 	%rd18, %rd3, %rd17;
	add.s64 	%rd19, %rd2, %rd17;
	ld.global.nc.f32 	%f22, [%rd18];
	ld.global.nc.u32 	%r39, [%rd19];
	mul.wide.s32 	%rd20, %r39, 4;
	add.s64 	%rd21, %rd1, %rd20;
	ld.global.nc.f32 	%f23, [%rd21];
	fma.rn.f32 	%f24, %f22, %f23, %f126;
	ld.global.nc.f32 	%f25, [%rd18+32];
	ld.global.nc.u32 	%r40, [%rd19+32];
	mul.wide.s32 	%rd22, %r40, 4;
	add.s64 	%rd23, %rd1, %rd22;
	ld.global.nc.f32 	%f26, [%rd23];
	fma.rn.f32 	%f27, %f25, %f26, %f24;
	ld.global.nc.f32 	%f28, [%rd18+64];
	ld.global.nc.u32 	%r41, [%rd19+64];
	mul.wide.s32 	%rd24, %r41, 4;
	add.s64 	%rd25, %rd1, %rd24;
	ld.global.nc.f32 	%f29, [%rd25];
	fma.rn.f32 	%f30, %f28, %f29, %f27;
	ld.global.nc.f32 	%f31, [%rd18+96];
	ld.global.nc.u32 	%r42, [%rd19+96];
	mul.wide.s32 	%rd26, %r42, 4;
	add.s64 	%rd27, %rd1, %rd26;
	ld.global.nc.f32 	%f32, [%rd27];
	fma.rn.f32 	%f33, %f31, %f32, %f30;
	ld.global.nc.f32 	%f34, [%rd18+128];
	ld.global.nc.u32 	%r43, [%rd19+128];
	mul.wide.s32 	%rd28, %r43, 4;
	add.s64 	%rd29, %rd1, %rd28;
	ld.global.nc.f32 	%f35, [%rd29];
	fma.rn.f32 	%f36, %f34, %f35, %f33;
	ld.global.nc.f32 	%f37, [%rd18+160];
	ld.global.nc.u32 	%r44, [%rd19+160];
	mul.wide.s32 	%rd30, %r44, 4;
	add.s64 	%rd31, %rd1, %rd30;
	ld.global.nc.f32 	%f38, [%rd31];
	fma.rn.f32 	%f39, %f37, %f38, %f36;
	ld.global.nc.f32 	%f40, [%rd18+192];
	ld.global.nc.u32 	%r45, [%rd19+192];
	mul.wide.s32 	%rd32, %r45, 4;
	add.s64 	%rd33, %rd1, %rd32;
	ld.global.nc.f32 	%f41, [%rd33];
	fma.rn.f32 	%f42, %f40, %f41, %f39;
	ld.global.nc.f32 	%f43, [%rd18+224];
	ld.global.nc.u32 	%r46, [%rd19+224];
	mul.wide.s32 	%rd34, %r46, 4;
	add.s64 	%rd35, %rd1, %rd34;
	ld.global.nc.f32 	%f44, [%rd35];
	fma.rn.f32 	%f45, %f43, %f44, %f42;
	ld.global.nc.f32 	%f46, [%rd18+256];
	ld.global.nc.u32 	%r47, [%rd19+256];
	mul.wide.s32 	%rd36, %r47, 4;
	add.s64 	%rd37, %rd1, %rd36;
	ld.global.nc.f32 	%f47, [%rd37];
	fma.rn.f32 	%f48, %f46, %f47, %f45;
	ld.global.nc.f32 	%f49, [%rd18+288];
	ld.global.nc.u32 	%r48, [%rd19+288];
	mul.wide.s32 	%rd38, %r48, 4;
	add.s64 	%rd39, %rd1, %rd38;
	ld.global.nc.f32 	%f50, [%rd39];
	fma.rn.f32 	%f51, %f49, %f50, %f48;
	ld.global.nc.f32 	%f52, [%rd18+320];
	ld.global.nc.u32 	%r49, [%rd19+320];
	mul.wide.s32 	%rd40, %r49, 4;
	add.s64 	%rd41, %rd1, %rd40;
	ld.global.nc.f32 	%f53, [%rd41];
	fma.rn.f32 	%f54, %f52, %f53, %f51;
	ld.global.nc.f32 	%f55, [%rd18+352];
	ld.global.nc.u32 	%r50, [%rd19+352];
	mul.wide.s32 	%rd42, %r50, 4;
	add.s64 	%rd43, %rd1, %rd42;
	ld.global.nc.f32 	%f56, [%rd43];
	fma.rn.f32 	%f57, %f55, %f56, %f54;
	ld.global.nc.f32 	%f58, [%rd18+384];
	ld.global.nc.u32 	%r51, [%rd19+384];
	mul.wide.s32 	%rd44, %r51, 4;
	add.s64 	%rd45, %rd1, %rd44;
	ld.global.nc.f32 	%f59, [%rd45];
	fma.rn.f32 	%f60, %f58, %f59, %f57;
	ld.global.nc.f32 	%f61, [%rd18+416];
	ld.global.nc.u32 	%r52, [%rd19+416];
	mul.wide.s32 	%rd46, %r52, 4;
	add.s64 	%rd47, %rd1, %rd46;
	ld.global.nc.f32 	%f62, [%rd47];
	fma.rn.f32 	%f63, %f61, %f62, %f60;
	ld.global.nc.f32 	%f64, [%rd18+448];
	ld.global.nc.u32 	%r53, [%rd19+448];
	mul.wide.s32 	%rd48, %r53, 4;
	add.s64 	%rd49, %rd1, %rd48;
	ld.global.nc.f32 	%f65, [%rd49];
	fma.rn.f32 	%f66, %f64, %f65, %f63;
	ld.global.nc.f32 	%f67, [%rd18+480];
	ld.global.nc.u32 	%r54, [%rd19+480];
	mul.wide.s32 	%rd50, %r54, 4;
	add.s64 	%rd51, %rd1, %rd50;
	ld.global.nc.f32 	%f68, [%rd51];
	fma.rn.f32 	%f126, %f67, %f68, %f66;
	add.s32 	%r82, %r82, 128;
	add.s32 	%r80, %r80, 16;
	setp.ne.s32 	%p6, %r80, 0;
	@%p6 bra 	$L__BB2_7;
$L__BB2_8:
	and.b32  	%r18, %r11, 15;
	setp.eq.s32 	%p7, %r18, 0;
	@%p7 bra 	$L__BB2_18;
	and.b32  	%r19, %r11, 7;
	setp.lt.u32 	%p8, %r18, 8;
	@%p8 bra 	$L__BB2_11;
	mul.wide.s32 	%rd52, %r82, 4;
	add.s64 	%rd53, %rd3, %rd52;
	ld.global.nc.f32 	%f70, [%rd53];
	add.s64 	%rd54, %rd2, %rd52;
	ld.global.nc.u32 	%r55, [%rd54];
	mul.wide.s32 	%rd55, %r55, 4;
	add.s64 	%rd56, %rd1, %rd55;
	ld.global.nc.f32 	%f71, [%rd56];
	fma.rn.f32 	%f72, %f70, %f71, %f126;
	ld.global.nc.f32 	%f73, [%rd53+32];
	ld.global.nc.u32 	%r56, [%rd54+32];
	mul.wide.s32 	%rd57, %r56, 4;
	add.s64 	%rd58, %rd1, %rd57;
	ld.global.nc.f32 	%f74, [%rd58];
	fma.rn.f32 	%f75, %f73, %f74, %f72;
	ld.global.nc.f32 	%f76, [%rd53+64];
	ld.global.nc.u32 	%r57, [%rd54+64];
	mul.wide.s32 	%rd59, %r57, 4;
	add.s64 	%rd60, %rd1, %rd59;
	ld.global.nc.f32 	%f77, [%rd60];
	fma.rn.f32 	%f78, %f76, %f77, %f75;
	ld.global.nc.f32 	%f79, [%rd53+96];
	ld.global.nc.u32 	%r58, [%rd54+96];
	mul.wide.s32 	%rd61, %r58, 4;
	add.s64 	%rd62, %rd1, %rd61;
	ld.global.nc.f32 	%f80, [%rd62];
	fma.rn.f32 	%f81, %f79, %f80, %f78;
	ld.global.nc.f32 	%f82, [%rd53+128];
	ld.global.nc.u32 	%r59, [%rd54+128];
	mul.wide.s32 	%rd63, %r59, 4;
	add.s64 	%rd64, %rd1, %rd63;
	ld.global.nc.f32 	%f83, [%rd64];
	fma.rn.f32 	%f84, %f82, %f83, %f81;
	ld.global.nc.f32 	%f85, [%rd53+160];
	ld.global.nc.u32 	%r60, [%rd54+160];
	mul.wide.s32 	%rd65, %r60, 4;
	add.s64 	%rd66, %rd1, %rd65;
	ld.global.nc.f32 	%f86, [%rd66];
	fma.rn.f32 	%f87, %f85, %f86, %f84;
	ld.global.nc.f32 	%f88, [%rd53+192];
	ld.global.nc.u32 	%r61, [%rd54+192];
	mul.wide.s32 	%rd67, %r61, 4;
	add.s64 	%rd68, %rd1, %rd67;
	ld.global.nc.f32 	%f89, [%rd68];
	fma.rn.f32 	%f90, %f88, %f89, %f87;
	ld.global.nc.f32 	%f91, [%rd53+224];
	ld.global.nc.u32 	%r62, [%rd54+224];
	mul.wide.s32 	%rd69, %r62, 4;
	add.s64 	%rd70, %rd1, %rd69;
	ld.global.nc.f32 	%f92, [%rd70];
	fma.rn.f32 	%f126, %f91, %f92, %f90;
	add.s32 	%r82, %r82, 64;
$L__BB2_11:
	setp.eq.s32 	%p9, %r19, 0;
	@%p9 bra 	$L__BB2_18;
	and.b32  	%r22, %r11, 3;
	setp.lt.u32 	%p10, %r19, 4;
	@%p10 bra 	$L__BB2_14;
	mul.wide.s32 	%rd71, %r82, 4;
	add.s64 	%rd72, %rd3, %rd71;
	ld.global.nc.f32 	%f94, [%rd72];
	add.s64 	%rd73, %rd2, %rd71;
	ld.global.nc.u32 	%r63, [%rd73];
	mul.wide.s32 	%rd74, %r63, 4;
	add.s64 	%rd75, %rd1, %rd74;
	ld.global.nc.f32 	%f95, [%rd75];
	fma.rn.f32 	%f96, %f94, %f95, %f126;
	ld.global.nc.f32 	%f97, [%rd72+32];
	ld.global.nc.u32 	%r64, [%rd73+32];
	mul.wide.s32 	%rd76, %r64, 4;
	add.s64 	%rd77, %rd1, %rd76;
	ld.global.nc.f32 	%f98, [%rd77];
	fma.rn.f32 	%f99, %f97, %f98, %f96;
	ld.global.nc.f32 	%f100, [%rd72+64];
	ld.global.nc.u32 	%r65, [%rd73+64];
	mul.wide.s32 	%rd78, %r65, 4;
	add.s64 	%rd79, %rd1, %rd78;
	ld.global.nc.f32 	%f101, [%rd79];
	fma.rn.f32 	%f102, %f100, %f101, %f99;
	ld.global.nc.f32 	%f103, [%rd72+96];
	ld.global.nc.u32 	%r66, [%rd73+96];
	mul.wide.s32 	%rd80, %r66, 4;
	add.s64 	%rd81, %rd1, %rd80;
	ld.global.nc.f32 	%f104, [%rd81];
	fma.rn.f32 	%f126, %f103, %f104, %f102;
	add.s32 	%r82, %r82, 32;
$L__BB2_14:
	setp.eq.s32 	%p11, %r22, 0;
	@%p11 bra 	$L__BB2_18;
	mul.wide.s32 	%rd82, %r82, 4;
	add.s64 	%rd7, %rd3, %rd82;
	ld.global.nc.f32 	%f105, [%rd7];
	add.s64 	%rd8, %rd2, %rd82;
	ld.global.nc.u32 	%r67, [%rd8];
	mul.wide.s32 	%rd83, %r67, 4;
	add.s64 	%rd84, %rd1, %rd83;
	ld.global.nc.f32 	%f106, [%rd84];
	fma.rn.f32 	%f126, %f105, %f106, %f126;
	setp.eq.s32 	%p12, %r22, 1;
	@%p12 bra 	$L__BB2_18;
	ld.global.nc.f32 	%f107, [%rd7+32];
	ld.global.nc.u32 	%r68, [%rd8+32];
	mul.wide.s32 	%rd85, %r68, 4;
	add.s64 	%rd86, %rd1, %rd85;
	ld.global.nc.f32 	%f108, [%rd86];
	fma.rn.f32 	%f126, %f107, %f108, %f126;
	setp.eq.s32 	%p13, %r22, 2;
	@%p13 bra 	$L__BB2_18;
	ld.global.nc.f32 	%f109, [%rd7+64];
	ld.global.nc.u32 	%r69, [%rd8+64];
	mul.wide.s32 	%rd87, %r69, 4;
	add.s64 	%rd88, %rd1, %rd87;
	ld.global.nc.f32 	%f110, [%rd88];
	fma.rn.f32 	%f126, %f109, %f110, %f126;
$L__BB2_18:
	setp.ne.s32 	%p14, %r1, 0;
	mul.f32 	%f111, %f16, %f126;
	mov.b32 	%r70, %f111;
	shfl.sync.down.b32	%r71|%p15, %r70, 4, 6175, -1;
	mov.b32 	%f112, %r71;
	add.f32 	%f113, %f111, %f112;
	mov.b32 	%r72, %f113;
	shfl.sync.down.b32	%r73|%p16, %r72, 2, 6175, -1;
	mov.b32 	%f114, %r73;
	add.f32 	%f115, %f113, %f114;
	mov.b32 	%r74, %f115;
	shfl.sync.down.b32	%r75|%p17, %r74, 1, 6175, -1;
	mov.b32 	%f116, %r75;
	add.f32 	%f15, %f115, %f116;
	@%p14 bra 	$L__BB2_20;
	mul.wide.s32 	%rd89, %r79, 4;
	add.s64 	%rd90, %rd6, %rd89;
	ld.global.f32 	%f117, [%rd90];
	fma.rn.f32 	%f118, %f17, %f117, %f15;
	st.global.f32 	[%rd90], %f118;
$L__BB2_20:
	setp.ne.s32 	%p18, %r2, 0;
	@%p18 bra 	$L__BB2_22;
	atom.global.add.u32 	%r85, [%rd4], 4;
$L__BB2_22:
	shfl.sync.idx.b32	%r77|%p19, %r85, 0, 31, -1;
	add.s32 	%r79, %r77, %r5;
	setp.lt.s32 	%p20, %r79, %r28;
	@%p20 bra 	$L__BB2_4;
$L__BB2_23:
	ret;

}
	// .globl	_Z16lightspmv_kernelILi32EEviPKiS1_PKfS3_PfPiff
.visible .entry _Z16lightspmv_kernelILi32EEviPKiS1_PKfS3_PfPiff(
	.param .u32 _Z16lightspmv_kernelILi32EEviPKiS1_PKfS3_PfPiff_param_0,
	.param .u64 .ptr .align 1 _Z16lightspmv_kernelILi32EEviPKiS1_PKfS3_PfPiff_param_1,
	.param .u64 .ptr .align 1 _Z16lightspmv_kernelILi32EEviPKiS1_PKfS3_PfPiff_param_2,
	.param .u64 .ptr .align 1 _Z16lightspmv_kernelILi32EEviPKiS1_PKfS3_PfPiff_param_3,
	.param .u64 .ptr .align 1 _Z16lightspmv_kernelILi32EEviPKiS1_PKfS3_PfPiff_param_4,
	.param .u64 .ptr .align 1 _Z16lightspmv_kernelILi32EEviPKiS1_PKfS3_PfPiff_param_5,
	.param .u64 .ptr .align 1 _Z16lightspmv_kernelILi32EEviPKiS1_PKfS3_PfPiff_param_6,
	.param .f32 _Z16lightspmv_kernelILi32EEviPKiS1_PKfS3_PfPiff_param_7,
	.param .f32 _Z16lightspmv_kernelILi32EEviPKiS1_PKfS3_PfPiff_param_8
)
{
	.reg .pred 	%p<25>;
	.reg .b32 	%r<94>;
	.reg .b32 	%f<134>;
	.reg .b64 	%rd<96>;

	ld.param.u32 	%r29, [_Z16lightspmv_kernelILi32EEviPKiS1_PKfS3_PfPiff_param_0];
	ld.param.u64 	%rd9, [_Z16lightspmv_kernelILi32EEviPKiS1_PKfS3_PfPiff_param_1];
	ld.param.u64 	%rd11, [_Z16lightspmv_kernelILi32EEviPKiS1_PKfS3_PfPiff_param_2];
	ld.param.u64 	%rd12, [_Z16lightspmv_kernelILi32EEviPKiS1_PKfS3_PfPiff_param_3];
	ld.param.u64 	%rd13, [_Z16lightspmv_kernelILi32EEviPKiS1_PKfS3_PfPiff_param_4];
	ld.param.u64 	%rd10, [_Z16lightspmv_kernelILi32EEviPKiS1_PKfS3_PfPiff_param_5];
	ld.param.u64 	%rd14, [_Z16lightspmv_kernelILi32EEviPKiS1_PKfS3_PfPiff_param_6];
	ld.param.f32 	%f18, [_Z16lightspmv_kernelILi32EEviPKiS1_PKfS3_PfPiff_param_7];
	ld.param.f32 	%f19, [_Z16lightspmv_kernelILi32EEviPKiS1_PKfS3_PfPiff_param_8];
	cvta.to.global.u64 	%rd1, %rd13;
	cvta.to.global.u64 	%rd2, %rd11;
	cvta.to.global.u64 	%rd3, %rd12;
	cvta.to.global.u64 	%rd4, %rd14;
	mov.u32 	%r31, %tid.x;
	and.b32  	%r1, %r31, 31;
	setp.ne.s32 	%p1, %r1, 0;
	@%p1 bra 	$L__BB3_2;
	atom.global.add.u32 	%r85, [%rd4], 1;
$L__BB3_2:
	shfl.sync.idx.b32	%r86|%p2, %r85, 0, 31, -1;
	setp.ge.s32 	%p3, %r86, %r29;
	@%p3 bra 	$L__BB3_24;
	cvta.to.global.u64 	%rd5, %rd9;
	cvta.to.global.u64 	%rd6, %rd10;
$L__BB3_4:
	mul.wide.s32 	%rd15, %r86, 4;
	add.s64 	%rd16, %rd5, %rd15;
	ld.global.nc.u32 	%r32, [%rd16];
	ld.global.nc.u32 	%r33, [%rd16+4];
	and.b32  	%r34, %r32, -32;
	or.b32  	%r88, %r34, %r1;
	setp.lt.s32 	%p4, %r88, %r32;
	setp.ge.s32 	%p5, %r88, %r33;
	mov.f32 	%f133, 0f00000000;
	or.pred  	%p6, %p4, %p5;
	@%p6 bra 	$L__BB3_6;
	mul.wide.s32 	%rd17, %r88, 4;
	add.s64 	%rd18, %rd3, %rd17;
	ld.global.nc.f32 	%f21, [%rd18];
	add.s64 	%rd19, %rd2, %rd17;
	ld.global.nc.u32 	%r36, [%rd19];
	mul.wide.s32 	%rd20, %r36, 4;
	add.s64 	%rd21, %rd1, %rd20;
	ld.global.nc.f32 	%f22, [%rd21];
	fma.rn.f32 	%f133, %f21, %f22, 0f00000000;
$L__BB3_6:
	add.s32 	%r91, %r88, 32;
	setp.ge.s32 	%p7, %r91, %r33;
	@%p7 bra 	$L__BB3_21;
	add.s32 	%r37, %r88, 64;
	max.s32 	%r38, %r33, %r37;
	sub.s32 	%r39, %r38, %r88;
	add.s32 	%r40, %r39, -33;
	shr.u32 	%r41, %r40, 5;
	add.s32 	%r9, %r41, 1;
	and.b32  	%r10, %r9, 15;
	setp.lt.u32 	%p8, %r40, 480;
	@%p8 bra 	$L__BB3_11;
	and.b32  	%r42, %r9, 268435440;
	neg.s32 	%r87, %r42;
$L__BB3_9:
	.pragma "nounroll";
	mul.wide.s32 	%rd22, %r91, 4;
	add.s64 	%rd23, %rd3, %rd22;
	add.s64 	%rd24, %rd2, %rd22;
	ld.global.nc.f32 	%f24, [%rd23];
	ld.global.nc.u32 	%r43, [%rd24];
	mul.wide.s32 	%rd25, %r43, 4;
	add.s64 	%rd26, %rd1, %rd25;
	ld.global.nc.f32 	%f25, [%rd26];
	fma.rn.f32 	%f26, %f24, %f25, %f133;
	ld.global.nc.f32 	%f27, [%rd23+128];
	ld.global.nc.u32 	%r44, [%rd24+128];
	mul.wide.s32 	%rd27, %r44, 4;
	add.s64 	%rd28, %rd1, %rd27;
	ld.global.nc.f32 	%f28, [%rd28];
	fma.rn.f32 	%f29, %f27, %f28, %f26;
	ld.global.nc.f32 	%f30, [%rd23+256];
	ld.global.nc.u32 	%r45, [%rd24+256];
	mul.wide.s32 	%rd29, %r45, 4;
	add.s64 	%rd30, %rd1, %rd29;
	ld.global.nc.f32 	%f31, [%rd30];
	fma.rn.f32 	%f32, %f30, %f31, %f29;
	ld.global.nc.f32 	%f33, [%rd23+384];
	ld.global.nc.u32 	%r46, [%rd24+384];
	mul.wide.s32 	%rd31, %r46, 4;
	add.s64 	%rd32, %rd1, %rd31;
	ld.global.nc.f32 	%f34, [%rd32];
	fma.rn.f32 	%f35, %f33, %f34, %f32;
	ld.global.nc.f32 	%f36, [%rd23+512];
	ld.global.nc.u32 	%r47, [%rd24+512];
	mul.wide.s32 	%rd33, %r47, 4;
	add.s64 	%rd34, %rd1, %rd33;
	ld.global.nc.f32 	%f37, [%rd34];
	fma.rn.f32 	%f38, %f36, %f37, %f35;
	ld.global.nc.f32 	%f39, [%rd23+640];
	ld.global.nc.u32 	%r48, [%rd24+640];
	mul.wide.s32 	%rd35, %r48, 4;
	add.s64 	%rd36, %rd1, %rd35;
	ld.global.nc.f32 	%f40, [%rd36];
	fma.rn.f32 	%f41, %f39, %f40, %f38;
	ld.global.nc.f32 	%f42, [%rd23+768];
	ld.global.nc.u32 	%r49, [%rd24+768];
	mul.wide.s32 	%rd37, %r49, 4;
	add.s64 	%rd38, %rd1, %rd37;
	ld.global.nc.f32 	%f43, [%rd38];
	fma.rn.f32 	%f44, %f42, %f43, %f41;
	ld.global.nc.f32 	%f45, [%rd23+896];
	ld.global.nc.u32 	%r50, [%rd24+896];
	mul.wide.s32 	%rd39, %r50, 4;
	add.s64 	%rd40, %rd1, %rd39;
	ld.global.nc.f32 	%f46, [%rd40];
	fma.rn.f32 	%f47, %f45, %f46, %f44;
	ld.global.nc.f32 	%f48, [%rd23+1024];
	ld.global.nc.u32 	%r51, [%rd24+1024];
	mul.wide.s32 	%rd41, %r51, 4;
	add.s64 	%rd42, %rd1, %rd41;
	ld.global.nc.f32 	%f49, [%rd42];
	fma.rn.f32 	%f50, %f48, %f49, %f47;
	ld.global.nc.f32 	%f51, [%rd23+1152];
	ld.global.nc.u32 	%r52, [%rd24+1152];
	mul.wide.s32 	%rd43, %r52, 4;
	add.s64 	%rd44, %rd1, %rd43;
	ld.global.nc.f32 	%f52, [%rd44];
	fma.rn.f32 	%f53, %f51, %f52, %f50;
	ld.global.nc.f32 	%f54, [%rd23+1280];
	ld.global.nc.u32 	%r53, [%rd24+1280];
	mul.wide.s32 	%rd45, %r53, 4;
	add.s64 	%rd46, %rd1, %rd45;
	ld.global.nc.f32 	%f55, [%rd46];
	fma.rn.f32 	%f56, %f54, %f55, %f53;
	ld.global.nc.f32 	%f57, [%rd23+1408];
	ld.global.nc.u32 	%r54, [%rd24+1408];
	mul.wide.s32 	%rd47, %r54, 4;
	add.s64 	%rd48, %rd1, %rd47;
	ld.global.nc.f32 	%f58, [%rd48];
	fma.rn.f32 	%f59, %f57, %f58, %f56;
	ld.global.nc.f32 	%f60, [%rd23+1536];
	ld.global.nc.u32 	%r55, [%rd24+1536];
	mul.wide.s32 	%rd49, %r55, 4;
	add.s64 	%rd50, %rd1, %rd49;
	ld.global.nc.f32 	%f61, [%rd50];
	fma.rn.f32 	%f62, %f60, %f61, %f59;
	ld.global.nc.f32 	%f63, [%rd23+1664];
	ld.global.nc.u32 	%r56, [%rd24+1664];
	mul.wide.s32 	%rd51, %r56, 4;
	add.s64 	%rd52, %rd1, %rd51;
	ld.global.nc.f32 	%f64, [%rd52];
	fma.rn.f32 	%f65, %f63, %f64, %f62;
	ld.global.nc.f32 	%f66, [%rd23+1792];
	ld.global.nc.u32 	%r57, [%rd24+1792];
	mul.wide.s32 	%rd53, %r57, 4;
	add.s64 	%rd54, %rd1, %rd53;
	ld.global.nc.f32 	%f67, [%rd54];
	fma.rn.f32 	%f68, %f66, %f67, %f65;
	ld.global.nc.f32 	%f69, [%rd23+1920];
	ld.global.nc.u32 	%r58, [%rd24+1920];
	mul.wide.s32 	%rd55, %r58, 4;
	add.s64 	%rd56, %rd1, %rd55;
	ld.global.nc.f32 	%f70, [%rd56];
	fma.rn.f32 	%f133, %f69, %f70, %f68;
	add.s32 	%r91, %r91, 512;
	add.s32 	%r88, %r88, 512;
	add.s32 	%r87, %r87, 16;
	setp.ne.s32 	%p9, %r87, 0;
	@%p9 bra 	$L__BB3_9;
	add.s32 	%r91, %r88, 32;
$L__BB3_11:
	setp.eq.s32 	%p10, %r10, 0;
	@%p10 bra 	$L__BB3_21;
	and.b32  	%r20, %r9, 7;
	setp.lt.u32 	%p11, %r10, 8;
	@%p11 bra 	$L__BB3_14;
	mul.wide.s32 	%rd57, %r91, 4;
	add.s64 	%rd58, %rd3, %rd57;
	ld.global.nc.f32 	%f72, [%rd58];
	add.s64 	%rd59, %rd2, %rd57;
	ld.global.nc.u32 	%r59, [%rd59];
	mul.wide.s32 	%rd60, %r59, 4;
	add.s64 	%rd61, %rd1, %rd60;
	ld.global.nc.f32 	%f73, [%rd61];
	fma.rn.f32 	%f74, %f72, %f73, %f133;
	ld.global.nc.f32 	%f75, [%rd58+128];
	ld.global.nc.u32 	%r60, [%rd59+128];
	mul.wide.s32 	%rd62, %r60, 4;
	add.s64 	%rd63, %rd1, %rd62;
	ld.global.nc.f32 	%f76, [%rd63];
	fma.rn.f32 	%f77, %f75, %f76, %f74;
	ld.global.nc.f32 	%f78, [%rd58+256];
	ld.global.nc.u32 	%r61, [%rd59+256];
	mul.wide.s32 	%rd64, %r61, 4;
	add.s64 	%rd65, %rd1, %rd64;
	ld.global.nc.f32 	%f79, [%rd65];
	fma.rn.f32 	%f80, %f78, %f79, %f77;
	ld.global.nc.f32 	%f81, [%rd58+384];
	ld.global.nc.u32 	%r62, [%rd59+384];
	mul.wide.s32 	%rd66, %r62, 4;
	add.s64 	%rd67, %rd1, %rd66;
	ld.global.nc.f32 	%f82, [%rd67];
	fma.rn.f32 	%f83, %f81, %f82, %f80;
	ld.global.nc.f32 	%f84, [%rd58+512];
	ld.global.nc.u32 	%r63, [%rd59+512];
	mul.wide.s32 	%rd68, %r63, 4;
	add.s64 	%rd69, %rd1, %rd68;
	ld.global.nc.f32 	%f85, [%rd69];
	fma.rn.f32 	%f86, %f84, %f85, %f83;
	ld.global.nc.f32 	%f87, [%rd58+640];
	ld.global.nc.u32 	%r64, [%rd59+640];
	mul.wide.s32 	%rd70, %r64, 4;
	add.s64 	%rd71, %rd1, %rd70;
	ld.global.nc.f32 	%f88, [%rd71];
	fma.rn.f32 	%f89, %f87, %f88, %f86;
	ld.global.nc.f32 	%f90, [%rd58+768];
	ld.global.nc.u32 	%r65, [%rd59+768];
	mul.wide.s32 	%rd72, %r65, 4;
	add.s64 	%rd73, %rd1, %rd72;
	ld.global.nc.f32 	%f91, [%rd73];
	fma.rn.f32 	%f92, %f90, %f91, %f89;
	ld.global.nc.f32 	%f93, [%rd58+896];
	ld.global.nc.u32 	%r66, [%rd59+896];
	mul.wide.s32 	%rd74, %r66, 4;
	add.s64 	%rd75, %rd1, %rd74;
	ld.global.nc.f32 	%f94, [%rd75];
	fma.rn.f32 	%f133, %f93, %f94, %f92;
	add.s32 	%r91, %r91, 256;
$L__BB3_14:
	setp.eq.s32 	%p12, %r20, 0;
	@%p12 bra 	$L__BB3_21;
	and.b32  	%r23, %r9, 3;
	setp.lt.u32 	%p13, %r20, 4;
	@%p13 bra 	$L__BB3_17;
	mul.wide.s32 	%rd76, %r91, 4;
	add.s64 	%rd77, %rd3, %rd76;
	ld.global.nc.f32 	%f96, [%rd77];
	add.s64 	%rd78, %rd2, %rd76;
	ld.global.nc.u32 	%r67, [%rd78];
	mul.wide.s32 	%rd79, %r67, 4;
	add.s64 	%rd80, %rd1, %rd79;
	ld.global.nc.f32 	%f97, [%rd80];
	fma.rn.f32 	%f98, %f96, %f97, %f133;
	ld.global.nc.f32 	%f99, [%rd77+128];
	ld.global.nc.u32 	%r68, [%rd78+128];
	mul.wide.s32 	%rd81, %r68, 4;
	add.s64 	%rd82, %rd1, %rd81;
	ld.global.nc.f32 	%f100, [%rd82];
	fma.rn.f32 	%f101, %f99, %f100, %f98;
	ld.global.nc.f32 	%f102, [%rd77+256];
	ld.global.nc.u32 	%r69, [%rd78+256];
	mul.wide.s32 	%rd83, %r69, 4;
	add.s64 	%rd84, %rd1, %rd83;
	ld.global.nc.f32 	%f103, [%rd84];
	fma.rn.f32 	%f104, %f102, %f103, %f101;
	ld.global.nc.f32 	%f105, [%rd77+384];
	ld.global.nc.u32 	%r70, [%rd78+384];
	mul.wide.s32 	%rd85, %r70, 4;
	add.s64 	%rd86, %rd1, %rd85;
	ld.global.nc.f32 	%f106, [%rd86];
	fma.rn.f32 	%f133, %f105, %f106, %f104;
	add.s32 	%r91, %r91, 128;
$L__BB3_17:
	setp.eq.s32 	%p14, %r23, 0;
	@%p14 bra 	$L__BB3_21;
	mul.wide.s32 	%rd87, %r91, 4;
	add.s64 	%rd7, %rd3, %rd87;
	ld.global.nc.f32 	%f107, [%rd7];
	add.s64 	%rd8, %rd2, %rd87;
	ld.global.nc.u32 	%r71, [%rd8];
	mul.wide.s32 	%rd88, %r71, 4;
	add.s64 	%rd89, %rd1, %rd88;
	ld.global.nc.f32 	%f108, [%rd89];
	fma.rn.f32 	%f133, %f107, %f108, %f133;
	setp.eq.s32 	%p15, %r23, 1;
	@%p15 bra 	$L__BB3_21;
	ld.global.nc.f32 	%f109, [%rd7+128];
	ld.global.nc.u32 	%r72, [%rd8+128];
	mul.wide.s32 	%rd90, %r72, 4;
	add.s64 	%rd91, %rd1, %rd90;
	ld.global.nc.f32 	%f110, [%rd91];
	fma.rn.f32 	%f133, %f109, %f110, %f133;
	setp.eq.s32 	%p16, %r23, 2;
	@%p16 bra 	$L__BB3_21;
	ld.global.nc.f32 	%f111, [%rd7+256];
	ld.global.nc.u32 	%r73, [%rd8+256];
	mul.wide.s32 	%rd92, %r73, 4;
	add.s64 	%rd93, %rd1, %rd92;
	ld.global.nc.f32 	%f112, [%rd93];
	fma.rn.f32 	%f133, %f111, %f112, %f133;
$L__BB3_21:
	setp.ne.s32 	%p17, %r1, 0;
	mul.f32 	%f113, %f18, %f133;
	mov.b32 	%r75, %f113;
	shfl.sync.down.b32	%r76|%p18, %r75, 16, 31, -1;
	mov.b32 	%f114, %r76;
	add.f32 	%f115, %f113, %f114;
	mov.b32 	%r77, %f115;
	shfl.sync.down.b32	%r78|%p19, %r77, 8, 31, -1;
	mov.b32 	%f116, %r78;
	add.f32 	%f117, %f115, %f116;
	mov.b32 	%r79, %f117;
	shfl.sync.down.b32	%r80|%p20, %r79, 4, 31, -1;
	mov.b32 	%f118, %r80;
	add.f32 	%f119, %f117, %f118;
	mov.b32 	%r81, %f119;
	shfl.sync.down.b32	%r82|%p21, %r81, 2, 31, -1;
	mov.b32 	%f120, %r82;
	add.f32 	%f121, %f119, %f120;
	mov.b32 	%r83, %f121;
	shfl.sync.down.b32	%r84|%p22, %r83, 1, 31, -1;
	mov.b32 	%f122, %r84;
	add.f32 	%f17, %f121, %f122;
	@%p17 bra 	$L__BB3_23;
	mul.wide.s32 	%rd94, %r86, 4;
	add.s64 	%rd95, %rd6, %rd94;
	ld.global.f32 	%f123, [%rd95];
	fma.rn.f32 	%f124, %f19, %f123, %f17;
	st.global.f32 	[%rd95], %f124;
	atom.global.add.u32 	%r93, [%rd4], 1;
$L__BB3_23:
	shfl.sync.idx.b32	%r86|%p23, %r93, 0, 31, -1;
	setp.lt.s32 	%p24, %r86, %r29;
	@%p24 bra 	$L__BB3_4;
$L__BB3_24:
	ret;

}


// ===== COMPILED SASS (sm_100) =====

	.target	sm_100

	.elftype	@"ET_EXEC"


//--------------------- .note.nv.tkinfo           --------------------------
	.section	.note.nv.tkinfo,"",@"SHT_NOTE"
	.sectionflags	@"SHF_NOTE_NV_TKINFO"
	.tkinfo
        /*0018*/ 	.word	0x00000002
        /*0030*/ 	.string	""
        /*0030*/ 	.string	"ptxas"
        /*0030*/ 	.string	"Cuda compilation tools, release 13.0, V13.0.88"
        /*0030*/ 	.string	"Build cuda_13.0.r13.0/compiler.36424714_0"
        /*0030*/ 	.string	"-arch sm_100 -m 64 "



//--------------------- .note.nv.cuinfo           --------------------------
	.section	.note.nv.cuinfo,"",@"SHT_NOTE"
	.sectionflags	@"SHF_NOTE_NV_CUINFO"
        /*0018*/ 	.short	0x0002
        /*001a*/ 	.short	0x0064
        /*001c*/ 	.short	0x0082
	.zero		2


//--------------------- .nv.info                  --------------------------
	.section	.nv.info,"",@"SHT_CUDA_INFO"
	.align	4


	//----- nvinfo : EIATTR_REGCOUNT
	.align		4
        /*0000*/ 	.byte	0x04, 0x2f
        /*0002*/ 	.short	(.L_1 - .L_0)
	.align		4
.L_0:
        /*0004*/ 	.word	index@(_Z16lightspmv_kernelILi2EEviPKiS1_PKfS3_PfPiff)
        /*0008*/ 	.word	0x00000020


	//----- nvinfo : EIATTR_FRAME_SIZE
	.align		4
.L_1:
        /*000c*/ 	.byte	0x04, 0x11
        /*000e*/ 	.short	(.L_3 - .L_2)
	.align		4
.L_2:
        /*0010*/ 	.word	index@(_Z16lightspmv_kernelILi2EEviPKiS1_PKfS3_PfPiff)
        /*0014*/ 	.word	0x00000000


	//----- nvinfo : EIATTR_REGCOUNT
	.align		4
.L_3:
        /*0018*/ 	.byte	0x04, 0x2f
        /*001a*/ 	.short	(.L_5 - .L_4)
	.align		4
.L_4:
        /*001c*/ 	.word	index@(_Z16lightspmv_kernelILi4EEviPKiS1_PKfS3_PfPiff)
        /*0020*/ 	.word	0x00000020


	//----- nvinfo : EIATTR_FRAME_SIZE
	.align		4
.L_5:
        /*0024*/ 	.byte	0x04, 0x11
        /*0026*/ 	.short	(.L_7 - .L_6)
	.align		4
.L_6:
        /*0028*/ 	.word	index@(_Z16lightspmv_kernelILi4EEviPKiS1_PKfS3_PfPiff)
        /*002c*/ 	.word	0x00000000


	//----- nvinfo : EIATTR_REGCOUNT
	.align		4
.L_7:
        /*0030*/ 	.byte	0x04, 0x2f
        /*0032*/ 	.short	(.L_9 - .L_8)
	.align		4
.L_8:
        /*0034*/ 	.word	index@(_Z16lightspmv_kernelILi8EEviPKiS1_PKfS3_PfPiff)
        /*0038*/ 	.word	0x00000020


	//----- nvinfo : EIATTR_FRAME_SIZE
	.align		4
.L_9:
        /*003c*/ 	.byte	0x04, 0x11
        /*003e*/ 	.short	(.L_11 - .L_10)
	.align		4
.L_10:
        /*0040*/ 	.word	index@(_Z16lightspmv_kernelILi8EEviPKiS1_PKfS3_PfPiff)
        /*0044*/ 	.word	0x00000000


	//----- nvinfo : EIATTR_REGCOUNT
	.align		4
.L_11:
        /*0048*/ 	.byte	0x04, 0x2f
        /*004a*/ 	.short	(.L_13 - .L_12)
	.align		4
.L_12:
        /*004c*/ 	.word	index@(_Z16lightspmv_kernelILi32EEviPKiS1_PKfS3_PfPiff)
        /*0050*/ 	.word	0x00000020


	//----- nvinfo : EIATTR_FRAME_SIZE
	.align		4
.L_13:
        /*0054*/ 	.byte	0x04, 0x11
        /*0056*/ 	.short	(.L_15 - .L_14)
	.align		4
.L_14:
        /*0058*/ 	.word	index@(_Z16lightspmv_kernelILi32EEviPKiS1_PKfS3_PfPiff)
        /*005c*/ 	.word	0x00000000


	//----- nvinfo : EIATTR_MIN_STACK_SIZE
	.align		4
.L_15:
        /*0060*/ 	.byte	0x04, 0x12
        /*0062*/ 	.short	(.L_17 - .L_16)
	.align		4
.L_16:
        /*0064*/ 	.word	index@(_Z16lightspmv_kernelILi32EEviPKiS1_PKfS3_PfPiff)
        /*0068*/ 	.word	0x00000000


	//----- nvinfo : EIATTR_MIN_STACK_SIZE
	.align		4
.L_17:
        /*006c*/ 	.byte	0x04, 0x12
        /*006e*/ 	.short	(.L_19 - .L_18)
	.align		4
.L_18:
        /*0070*/ 	.word	index@(_Z16lightspmv_kernelILi8EEviPKiS1_PKfS3_PfPiff)
        /*0074*/ 	.word	0x00000000


	//----- nvinfo : EIATTR_MIN_STACK_SIZE
	.align		4
.L_19:
        /*0078*/ 	.byte	0x04, 0x12
        /*007a*/ 	.short	(.L_21 - .L_20)
	.align		4
.L_20:
        /*007c*/ 	.word	index@(_Z16lightspmv_kernelILi4EEviPKiS1_PKfS3_PfPiff)
        /*0080*/ 	.word	0x00000000


	//----- nvinfo : EIATTR_MIN_STACK_SIZE
	.align		4
.L_21:
        /*0084*/ 	.byte	0x04, 0x12
        /*0086*/ 	.short	(.L_23 - .L_22)
	.align		4
.L_22:
        /*0088*/ 	.word	index@(_Z16lightspmv_kernelILi2EEviPKiS1_PKfS3_PfPiff)
        /*008c*/ 	.word	0x00000000
.L_23:


//--------------------- .nv.compat                --------------------------
	.section	.nv.compat,"",@"SHT_CUDA_COMPAT_INFO"
	.align	4
        /*0000*/ 	.byte	0x02, 0x09, 0x00, 0x00, 0x02, 0x02, 0x01, 0x00, 0x02, 0x05, 0x05, 0x00, 0x03, 0x07, 0x01, 0x01
        /*0010*/ 	.byte	0x02, 0x03, 0x00, 0x00, 0x02, 0x06, 0x01, 0x00, 0x04, 0x0b, 0x08, 0x00, 0x09, 0x00, 0x00, 0x00
        /*0020*/ 	.byte	0x00, 0x00, 0x00, 0x00


//--------------------- .nv.info._Z16lightspmv_kernelILi32EEviPKiS1_PKfS3_PfPiff --------------------------
	.section	.nv.info._Z16lightspmv_kernelILi32EEviPKiS1_PKfS3_PfPiff,"",@"SHT_CUDA_INFO"
	.sectionflags	@""
	.align	4


	//----- nvinfo : EIATTR_CUDA_API_VERSION
	.align		4
        /*0000*/ 	.byte	0x04, 0x37
        /*0002*/ 	.short	(.L_25 - .L_24)
.L_24:
        /*0004*/ 	.word	0x00000082


	//----- nvinfo : EIATTR_KPARAM_INFO
	.align		4
.L_25:
        /*0008*/ 	.byte	0x04, 0x17
        /*000a*/ 	.short	(.L_27 - .L_26)
.L_26:
        /*000c*/ 	.word	0x00000000
        /*0010*/ 	.short	0x0008
        /*0012*/ 	.short	0x003c
        /*0014*/ 	.byte	0x00, 0xf0, 0x11, 0x00


	//----- nvinfo : EIATTR_KPARAM_INFO
	.align		4
.L_27:
        /*0018*/ 	.byte	0x04, 0x17
        /*001a*/ 	.short	(.L_29 - .L_28)
.L_28:
        /*001c*/ 	.word	0x00000000
        /*0020*/ 	.short	0x0007
        /*0022*/ 	.short	0x0038
        /*0024*/ 	.byte	0x00, 0xf0, 0x11, 0x00


	//----- nvinfo : EIATTR_KPARAM_INFO
	.align		4
.L_29:
        /*0028*/ 	.byte	0x04, 0x17
        /*002a*/ 	.short	(.L_31 - .L_30)
.L_30:
        /*002c*/ 	.word	0x00000000
        /*0030*/ 	.short	0x0006
        /*0032*/ 	.short	0x0030
        /*0034*/ 	.byte	0x00, 0xf5, 0x21, 0x00


	//----- nvinfo : EIATTR_KPARAM_INFO
	.align		4
.L_31:
        /*0038*/ 	.byte	0x04, 0x17
        /*003a*/ 	.short	(.L_33 - .L_32)
.L_32:
        /*003c*/ 	.word	0x00000000
        /*0040*/ 	.short	0x0005
        /*0042*/ 	.short	0x0028
        /*0044*/ 	.byte	0x00, 0xf5, 0x21, 0x00


	//----- nvinfo : EIATTR_KPARAM_INFO
	.align		4
.L_33:
        /*0048*/ 	.byte	0x04, 0x17
        /*004a*/ 	.short	(.L_35 - .L_34)
.L_34:
        /*004c*/ 	.word	0x00000000
        /*0050*/ 	.short	0x0004
        /*0052*/ 	.short	0x0020
        /*0054*/ 	.byte	0x00, 0xf5, 0x21, 0x00


	//----- nvinfo : EIATTR_KPARAM_INFO
	.align		4
.L_35:
        /*0058*/ 	.byte	0x04, 0x17
        /*005a*/ 	.short	(.L_37 - .L_36)
.L_36:
        /*005c*/ 	.word	0x00000000
        /*0060*/ 	.short	0x0003
        /*0062*/ 	.short	0x0018
        /*0064*/ 	.byte	0x00, 0xf5, 0x21, 0x00


	//----- nvinfo : EIATTR_KPARAM_INFO
	.align		4
.L_37:
        /*0068*/ 	.byte	0x04, 0x17
        /*006a*/ 	.short	(.L_39 - .L_38)
.L_38:
        /*006c*/ 	.word	0x00000000
        /*0070*/ 	.short	0x0002
        /*0072*/ 	.short	0x0010
        /*0074*/ 	.byte	0x00, 0xf5, 0x21, 0x00


	//----- nvinfo : EIATTR_KPARAM_INFO
	.align		4
.L_39:
        /*0078*/ 	.byte	0x04, 0x17
        /*007a*/ 	.short	(.L_41 - .L_40)
.L_40:
        /*007c*/ 	.word	0x00000000
        /*0080*/ 	.short	0x0001
        /*0082*/ 	.short	0x0008
        /*0084*/ 	.byte	0x00, 0xf5, 0x21, 0x00


	//----- nvinfo : EIATTR_KPARAM_INFO
	.align		4
.L_41:
        /*0088*/ 	.byte	0x04, 0x17
        /*008a*/ 	.short	(.L_43 - .L_42)
.L_42:
        /*008c*/ 	.word	0x00000000
        /*0090*/ 	.short	0x0000
        /*0092*/ 	.short	0x0000
        /*0094*/ 	.byte	0x00, 0xf0, 0x11, 0x00


	//----- nvinfo : EIATTR_SPARSE_MMA_MASK
	.align		4
.L_43:
        /*0098*/ 	.byte	0x03, 0x50
        /*009a*/ 	.short	0x0000


	//----- nvinfo : EIATTR_MAXREG_COUNT
	.align		4
        /*009c*/ 	.byte	0x03, 0x1b
        /*009e*/ 	.short	0x00ff


	//----- nvinfo : EIATTR_MERCURY_ISA_VERSION
	.align		4
        /*00a0*/ 	.byte	0x03, 0x5f
        /*00a2*/ 	.short	0x0101


	//----- nvinfo : EIATTR_INT_WARP_WIDE_INSTR_OFFSETS
	.align		4
        /*00a4*/ 	.byte	0x04, 0x31
        /*00a6*/ 	.short	(.L_45 - .L_44)


	//   ....[0]....
.L_44:
        /*00a8*/ 	.word	0x00000070


	//   ....[1]....
        /*00ac*/ 	.word	0x00000100


	//   ....[2]....
        /*00b0*/ 	.word	0x00001190


	//   ....[3]....
        /*00b4*/ 	.word	0x00001270


	//----- nvinfo : EIATTR_COOP_GROUP_MASK_REGIDS
	.align		4
.L_45:
        /*00b8*/ 	.byte	0x04, 0x29
        /*00ba*/ 	.short	(.L_47 - .L_46)


	//   ....[0]....
.L_46:
        /*00bc*/ 	.word	0xffffffff


	//   ....[1]....
        /*00c0*/ 	.word	0xffffffff


	//   ....[2]....
        /*00c4*/ 	.word	0xffffffff


	//   ....[3]....
        /*00c8*/ 	.word	0xffffffff


	//   ....[4]....
        /*00cc*/ 	.word	0xffffffff


	//   ....[5]....
        /*00d0*/ 	.word	0xffffffff


	//   ....[6]....
        /*00d4*/ 	.word	0xffffffff


	//----- nvinfo : EIATTR_COOP_GROUP_INSTR_OFFSETS
	.align		4
.L_47:
        /*00d8*/ 	.byte	0x04, 0x28
        /*00da*/ 	.short	(.L_49 - .L_48)


	//   ....[0]....
.L_48:
        /*00dc*/ 	.word	0x00000130


	//   ....[1]....
        /*00e0*/ 	.word	0x000010c0


	//   ....[2]....
        /*00e4*/ 	.word	0x000010e0


	//   ....[3]....
        /*00e8*/ 	.word	0x00001100


	//   ....[4]....
        /*00ec*/ 	.word	0x00001120


	//   ....[5]....
        /*00f0*/ 	.word	0x00001140


	//   ....[6]....
        /*00f4*/ 	.word	0x000012a0


	//----- nvinfo : EIATTR_VRC_CTA_INIT_COUNT
	.align		4
.L_49:
        /*00f8*/ 	.byte	0x02, 0x4a
	.zero		1
	.zero		1


	//----- nvinfo : EIATTR_EXIT_INSTR_OFFSETS
	.align		4
        /*00fc*/ 	.byte	0x04, 0x1c
        /*00fe*/ 	.short	(.L_51 - .L_50)


	//   ....[0]....
.L_50:
        /*0100*/ 	.word	0x00000160


	//   ....[1]....
        /*0104*/ 	.word	0x000012e0


	//----- nvinfo : EIATTR_CRS_STACK_SIZE
	.align		4
.L_51:
        /*0108*/ 	.byte	0x04, 0x1e
        /*010a*/ 	.short	(.L_53 - .L_52)
.L_52:
        /*010c*/ 	.word	0x00000000


	//----- nvinfo : EIATTR_CBANK_PARAM_SIZE
	.align		4
.L_53:
        /*0110*/ 	.byte	0x03, 0x19
        /*0112*/ 	.short	0x0040


	//----- nvinfo : EIATTR_PARAM_CBANK
	.align		4
        /*0114*/ 	.byte	0x04, 0x0a
        /*0116*/ 	.short	(.L_55 - .L_54)
	.align		4
.L_54:
        /*0118*/ 	.word	index@(.nv.constant0._Z16lightspmv_kernelILi32EEviPKiS1_PKfS3_PfPiff)
        /*011c*/ 	.short	0x0380
        /*011e*/ 	.short	0x0040


	//----- nvinfo : EIATTR_SW_WAR
	.align		4
.L_55:
        /*0120*/ 	.byte	0x04, 0x36
        /*0122*/ 	.short	(.L_57 - .L_56)
.L_56:
        /*0124*/ 	.word	0x00000008
.L_57:


//--------------------- .nv.info._Z16lightspmv_kernelILi8EEviPKiS1_PKfS3_PfPiff --------------------------
	.section	.nv.info._Z16lightspmv_kernelILi8EEviPKiS1_PKfS3_PfPiff,"",@"SHT_CUDA_INFO"
	.sectionflags	@""
	.align	4


	//----- nvinfo : EIATTR_CUDA_API_VERSION
	.align		4
        /*0000*/ 	.byte	0x04, 0x37
        /*0002*/ 	.short	(.L_59 - .L_58)
.L_58:
        /*0004*/ 	.word	0x00000082


	//----- nvinfo : EIATTR_KPARAM_INFO
	.align		4
.L_59:
        /*0008*/ 	.byte	0x04, 0x17
        /*000a*/ 	.short	(.L_61 - .L_60)
.L_60:
        /*000c*/ 	.word	0x00000000
        /*0010*/ 	.short	0x0008
        /*0012*/ 	.short	0x003c
        /*0014*/ 	.byte	0x00, 0xf0, 0x11, 0x00


	//----- nvinfo : EIATTR_KPARAM_INFO
	.align		4
.L_61:
        /*0018*/ 	.byte	0x04, 0x17
        /*001a*/ 	.short	(.L_63 - .L_62)
.L_62:
        /*001c*/ 	.word	0x00000000
        /*0020*/ 	.short	0x0007
        /*0022*/ 	.short	0x0038
        /*0024*/ 	.byte	0x00, 0xf0, 0x11, 0x00


	//----- nvinfo : EIATTR_KPARAM_INFO
	.align		4
.L_63:
        /*0028*/ 	.byte	0x04, 0x17
        /*002a*/ 	.short	(.L_65 - .L_64)
.L_64:
        /*002c*/ 	.word	0x00000000
        /*0030*/ 	.short	0x0006
        /*0032*/ 	.short	0x0030
        /*0034*/ 	.byte	0x00, 0xf5, 0x21, 0x00


	//----- nvinfo : EIATTR_KPARAM_INFO
	.align		4
.L_65:
        /*0038*/ 	.byte	0x04, 0x17
        /*003a*/ 	.short	(.L_67 - .L_66)
.L_66:
        /*003c*/ 	.word	0x00000000
        /*0040*/ 	.short	0x0005
        /*0042*/ 	.short	0x0028
        /*0044*/ 	.byte	0x00, 0xf5, 0x21, 0x00


	//----- nvinfo : EIATTR_KPARAM_INFO
	.align		4
.L_67:
        /*0048*/ 	.byte	0x04, 0x17
        /*004a*/ 	.short	(.L_69 - .L_68)
.L_68:
        /*004c*/ 	.word	0x00000000
        /*0050*/ 	.short	0x0004
        /*0052*/ 	.short	0x0020
        /*0054*/ 	.byte	0x00, 0xf5, 0x21, 0x00


	//----- nvinfo : EIATTR_KPARAM_INFO
	.align		4
.L_69:
        /*0058*/ 	.byte	0x04, 0x17
        /*005a*/ 	.short	(.L_71 - .L_70)
.L_70:
        /*005c*/ 	.word	0x00000000
        /*0060*/ 	.short	0x0003
        /*0062*/ 	.short	0x0018
        /*0064*/ 	.byte	0x00, 0xf5, 0x21, 0x00


	//----- nvinfo : EIATTR_KPARAM_INFO
	.align		4
.L_71:
        /*0068*/ 	.byte	0x04, 0x17
        /*006a*/ 	.short	(.L_73 - .L_72)
.L_72:
        /*006c*/ 	.word	0x00000000
        /*0070*/ 	.short	0x0002
        /*0072*/ 	.short	0x0010
        /*0074*/ 	.byte	0x00, 0xf5, 0x21, 0x00


	//----- nvinfo : EIATTR_KPARAM_INFO
	.align		4
.L_73:
        /*0078*/ 	.byte	0x04, 0x17
        /*007a*/ 	.short	(.L_75 - .L_74)
.L_74:
        /*007c*/ 	.word	0x00000000
        /*0080*/ 	.short	0x0001
        /*0082*/ 	.short	0x0008
        /*0084*/ 	.byte	0x00, 0xf5, 0x21, 0x00


	//----- nvinfo : EIATTR_KPARAM_INFO
	.align		4
.L_75:
        /*0088*/ 	.byte	0x04, 0x17
        /*008a*/ 	.short	(.L_77 - .L_76)
.L_76:
        /*008c*/ 	.word	0x00000000
        /*0090*/ 	.short	0x0000
        /*0092*/ 	.short	0x0000
        /*0094*/ 	.byte	0x00, 0xf0, 0x11, 0x00


	//----- nvinfo : EIATTR_SPARSE_MMA_MASK
	.align		4
.L_77:
        /*0098*/ 	.byte	0x03, 0x50
        /*009a*/ 	.short	0x0000


	//----- nvinfo : EIATTR_MAXREG_COUNT
	.align		4
        /*009c*/ 	.byte	0x03, 0x1b
        /*009e*/ 	.short	0x00ff


	//----- nvinfo : EIATTR_MERCURY_ISA_VERSION
	.align		4
        /*00a0*/ 	.byte	0x03, 0x5f
        /*00a2*/ 	.short	0x0101


	//----- nvinfo : EIATTR_INT_WARP_WIDE_INSTR_OFFSETS
	.align		4
        /*00a4*/ 	.byte	0x04, 0x31
        /*00a6*/ 	.short	(.L_79 - .L_78)


	//   ....[0]....
.L_78:
        /*00a8*/ 	.word	0x00000070


	//   ....[1]....
        /*00ac*/ 	.word	0x00000110


	//   ....[2]....
        /*00b0*/ 	.word	0x000010d0


	//   ....[3]....
        /*00b4*/ 	.word	0x00001170


	//----- nvinfo : EIATTR_COOP_GROUP_MASK_REGIDS
	.align		4
.L_79:
        /*00b8*/ 	.byte	0x04, 0x29
        /*00ba*/ 	.short	(.L_81 - .L_80)


	//   ....[0]....
.L_80:
        /*00bc*/ 	.word	0xffffffff


	//   ....[1]....
        /*00c0*/ 	.word	0xffffffff


	//   ....[2]....
        /*00c4*/ 	.word	0xffffffff


	//   ....[3]....
        /*00c8*/ 	.word	0xffffffff


	//   ....[4]....
        /*00cc*/ 	.word	0xffffffff


	//   ....[5]....
        /*00d0*/ 	.word	0x05000007


	//   ....[6]....
        /*00d4*/ 	.word	0x05000007


	//   ....[7]....
        /*00d8*/ 	.word	0x05000007


	//----- nvinfo : EIATTR_COOP_GROUP_INSTR_OFFSETS
	.align		4
.L_81:
        /*00dc*/ 	.byte	0x04, 0x28
        /*00de*/ 	.short	(.L_83 - .L_82)


	//   ....[0]....
.L_82:
        /*00e0*/ 	.word	0x00000140


	//   ....[1]....
        /*00e4*/ 	.word	0x00000fe0


	//   ....[2]....
        /*00e8*/ 	.word	0x00001000


	//   ....[3]....
        /*00ec*/ 	.word	0x00001020


	//   ....[4]....
        /*00f0*/ 	.word	0x000011a0


	//   ....[5]....
        /*00f4*/ 	.word	0x00001260


	//   ....[6]....
        /*00f8*/ 	.word	0x000012f0


	//   ....[7]....
        /*00fc*/ 	.word	0x00001360


	//----- nvinfo : EIATTR_VRC_CTA_INIT_COUNT
	.align		4
.L_83:
        /*0100*/ 	.byte	0x02, 0x4a
	.zero		1
	.zero		1


	//----- nvinfo : EIATTR_EXIT_INSTR_OFFSETS
	.align		4
        /*0104*/ 	.byte	0x04, 0x1c
        /*0106*/ 	.short	(.L_85 - .L_84)


	//   ....[0]....
.L_84:
        /*0108*/ 	.word	0x00000180


	//   ....[1]....
        /*010c*/ 	.word	0x000011f0


	//----- nvinfo : EIATTR_CRS_STACK_SIZE
	.align		4
.L_85:
        /*0110*/ 	.byte	0x04, 0x1e
        /*0112*/ 	.short	(.L_87 - .L_86)
.L_86:
        /*0114*/ 	.word	0x00000000


	//----- nvinfo : EIATTR_CBANK_PARAM_SIZE
	.align		4
.L_87:
        /*0118*/ 	.byte	0x03, 0x19
        /*011a*/ 	.short	0x0040


	//----- nvinfo : EIATTR_PARAM_CBANK
	.align		4
        /*011c*/ 	.byte	0x04, 0x0a
        /*011e*/ 	.short	(.L_89 - .L_88)
	.align		4
.L_88:
        /*0120*/ 	.word	index@(.nv.constant0._Z16lightspmv_kernelILi8EEviPKiS1_PKfS3_PfPiff)
        /*0124*/ 	.short	0x0380
        /*0126*/ 	.short	0x0040


	//----- nvinfo : EIATTR_SW_WAR
	.align		4
.L_89:
        /*0128*/ 	.byte	0x04, 0x36
        /*012a*/ 	.short	(.L_91 - .L_90)
.L_90:
        /*012c*/ 	.word	0x00000008
.L_91:


//--------------------- .nv.info._Z16lightspmv_kernelILi4EEviPKiS1_PKfS3_PfPiff --------------------------
	.section	.nv.info._Z16lightspmv_kernelILi4EEviPKiS1_PKfS3_PfPiff,"",@"SHT_CUDA_INFO"
	.sectionflags	@""
	.align	4


	//----- nvinfo : EIATTR_CUDA_API_VERSION
	.align		4
        /*0000*/ 	.byte	0x04, 0x37
        /*0002*/ 	.short	(.L_93 - .L_92)
.L_92:
        /*0004*/ 	.word	0x00000082


	//----- nvinfo : EIATTR_KPARAM_INFO
	.align		4
.L_93:
        /*0008*/ 	.byte	0x04, 0x17
        /*000a*/ 	.short	(.L_95 - .L_94)
.L_94:
        /*000c*/ 	.word	0x00000000
        /*0010*/ 	.short	0x0008
        /*0012*/ 	.short	0x003c
        /*0014*/ 	.byte	0x00, 0xf0, 0x11, 0x00


	//----- nvinfo : EIATTR_KPARAM_INFO
	.align		4
.L_95:
        /*0018*/ 	.byte	0x04, 0x17
        /*001a*/ 	.short	(.L_97 - .L_96)
.L_96:
        /*001c*/ 	.word	0x00000000
        /*0020*/ 	.short	0x0007
        /*0022*/ 	.short	0x0038
        /*0024*/ 	.byte	0x00, 0xf0, 0x11, 0x00


	//----- nvinfo : EIATTR_KPARAM_INFO
	.align		4
.L_97:
        /*0028*/ 	.byte	0x04, 0x17
        /*002a*/ 	.short	(.L_99 - .L_98)
.L_98:
        /*002c*/ 	.word	0x00000000
        /*0030*/ 	.short	0x0006
        /*0032*/ 	.short	0x0030
        /*0034*/ 	.byte	0x00, 0xf5, 0x21, 0x00


	//----- nvinfo : EIATTR_KPARAM_INFO
	.align		4
.L_99:
        /*0038*/ 	.byte	0x04, 0x17
        /*003a*/ 	.short	(.L_101 - .L_100)
.L_100:
        /*003c*/ 	.word	0x00000000
        /*0040*/ 	.short	0x0005
        /*0042*/ 	.short	0x0028
        /*0044*/ 	.byte	0x00, 0xf5, 0x21, 0x00


	//----- nvinfo : EIATTR_KPARAM_INFO
	.align		4
.L_101:
        /*0048*/ 	.byte	0x04, 0x17
        /*004a*/ 	.short	(.L_103 - .L_102)
.L_102:
        /*004c*/ 	.word	0x00000000
        /*0050*/ 	.short	0x0004
        /*0052*/ 	.short	0x0020
        /*0054*/ 	.byte	0x00, 0xf5, 0x21, 0x00


	//----- nvinfo : EIATTR_KPARAM_INFO
	.align		4
.L_103:
        /*0058*/ 	.byte	0x04, 0x17
        /*005a*/ 	.short	(.L_105 - .L_104)
.L_104:
        /*005c*/ 	.word	0x00000000
        /*0060*/ 	.short	0x0003
        /*0062*/ 	.short	0x0018
        /*0064*/ 	.byte	0x00, 0xf5, 0x21, 0x00


	//----- nvinfo : EIATTR_KPARAM_INFO
	.align		4
.L_105:
        /*0068*/ 	.byte	0x04, 0x17
        /*006a*/ 	.short	(.L_107 - .L_106)
.L_106:
        /*006c*/ 	.word	0x00000000
        /*0070*/ 	.short	0x0002
        /*0072*/ 	.short	0x0010
        /*0074*/ 	.byte	0x00, 0xf5, 0x21, 0x00


	//----- nvinfo : EIATTR_KPARAM_INFO
	.align		4
.L_107:
        /*0078*/ 	.byte	0x04, 0x17
        /*007a*/ 	.short	(.L_109 - .L_108)
.L_108:
        /*007c*/ 	.word	0x00000000
        /*0080*/ 	.short	0x0001
        /*0082*/ 	.short	0x0008
        /*0084*/ 	.byte	0x00, 0xf5, 0x21, 0x00


	//----- nvinfo : EIATTR_KPARAM_INFO
	.align		4
.L_109:
        /*0088*/ 	.byte	0x04, 0x17
        /*008a*/ 	.short	(.L_111 - .L_110)
.L_110:
        /*008c*/ 	.word	0x00000000
        /*0090*/ 	.short	0x0000
        /*0092*/ 	.short	0x0000
        /*0094*/ 	.byte	0x00, 0xf0, 0x11, 0x00


	//----- nvinfo : EIATTR_SPARSE_MMA_MASK
	.align		4
.L_111:
        /*0098*/ 	.byte	0x03, 0x50
        /*009a*/ 	.short	0x0000


	//----- nvinfo : EIATTR_MAXREG_COUNT
	.align		4
        /*009c*/ 	.byte	0x03, 0x1b
        /*009e*/ 	.short	0x00ff


	//----- nvinfo : EIATTR_MERCURY_ISA_VERSION
	.align		4
        /*00a0*/ 	.byte	0x03, 0x5f
        /*00a2*/ 	.short	0x0101


	//----- nvinfo : EIATTR_INT_WARP_WIDE_INSTR_OFFSETS
	.align		4
        /*00a4*/ 	.byte	0x04, 0x31
        /*00a6*/ 	.short	(.L_113 - .L_112)


	//   ....[0]....
.L_112:
        /*00a8*/ 	.word	0x00000070


	//   ....[1]....
        /*00ac*/ 	.word	0x00000110


	//   ....[2]....
        /*00b0*/ 	.word	0x000010b0


	//   ....[3]....
        /*00b4*/ 	.word	0x00001150


	//----- nvinfo : EIATTR_COOP_GROUP_MASK_REGIDS
	.align		4
.L_113:
        /*00b8*/ 	.byte	0x04, 0x29
        /*00ba*/ 	.short	(.L_115 - .L_114)


	//   ....[0]....
.L_114:
        /*00bc*/ 	.word	0xffffffff


	//   ....[1]....
        /*00c0*/ 	.word	0xffffffff


	//   ....[2]....
        /*00c4*/ 	.word	0xffffffff


	//   ....[3]....
        /*00c8*/ 	.word	0xffffffff


	//   ....[4]....
        /*00cc*/ 	.word	0x05000006


	//   ....[5]....
        /*00d0*/ 	.word	0x05000006


	//----- nvinfo : EIATTR_COOP_GROUP_INSTR_OFFSETS
	.align		4
.L_115:
        /*00d4*/ 	.byte	0x04, 0x28
        /*00d6*/ 	.short	(.L_117 - .L_116)


	//   ....[0]....
.L_116:
        /*00d8*/ 	.word	0x00000140


	//   ....[1]....
        /*00dc*/ 	.word	0x00000fe0


	//   ....[2]....
        /*00e0*/ 	.word	0x00001000


	//   ....[3]....
        /*00e4*/ 	.word	0x00001180


	//   ....[4]....
        /*00e8*/ 	.word	0x00001240


	//   ....[5]....
        /*00ec*/ 	.word	0x000012c0


	//----- nvinfo : EIATTR_VRC_CTA_INIT_COUNT
	.align		4
.L_117:
        /*00f0*/ 	.byte	0x02, 0x4a
	.zero		1
	.zero		1


	//----- nvinfo : EIATTR_EXIT_INSTR_OFFSETS
	.align		4
        /*00f4*/ 	.byte	0x04, 0x1c
        /*00f6*/ 	.short	(.L_119 - .L_118)


	//   ....[0]....
.L_118:
        /*00f8*/ 	.word	0x00000180


	//   ....[1]....
        /*00fc*/ 	.word	0x000011d0


	//----- nvinfo : EIATTR_CRS_STACK_SIZE
	.align		4
.L_119:
        /*0100*/ 	.byte	0x04, 0x1e
        /*0102*/ 	.short	(.L_121 - .L_120)
.L_120:
        /*0104*/ 	.word	0x00000000


	//----- nvinfo : EIATTR_CBANK_PARAM_SIZE
	.align		4
.L_121:
        /*0108*/ 	.byte	0x03, 0x19
        /*010a*/ 	.short	0x0040


	//----- nvinfo : EIATTR_PARAM_CBANK
	.align		4
        /*010c*/ 	.byte	0x04, 0x0a
        /*010e*/ 	.short	(.L_123 - .L_122)
	.align		4
.L_122:
        /*0110*/ 	.word	index@(.nv.constant0._Z16lightspmv_kernelILi4EEviPKiS1_PKfS3_PfPiff)
        /*0114*/ 	.short	0x0380
        /*0116*/ 	.short	0x0040


	//----- nvinfo : EIATTR_SW_WAR
	.align		4
.L_123:
        /*0118*/ 	.byte	0x04, 0x36
        /*011a*/ 	.short	(.L_125 - .L_124)
.L_124:
        /*011c*/ 	.word	0x00000008
.L_125:


//--------------------- .nv.info._Z16lightspmv_kernelILi2EEviPKiS1_PKfS3_PfPiff --------------------------
	.section	.nv.info._Z16lightspmv_kernelILi2EEviPKiS1_PKfS3_PfPiff,"",@"SHT_CUDA_INFO"
	.sectionflags	@""
	.align	4


	//----- nvinfo : EIATTR_CUDA_API_VERSION
	.align		4
        /*0000*/ 	.byte	0x04, 0x37
        /*0002*/ 	.short	(.L_127 - .L_126)
.L_126:
        /*0004*/ 	.word	0x00000082


	//----- nvinfo : EIATTR_KPARAM_INFO
	.align		4
.L_127:
        /*0008*/ 	.byte	0x04, 0x17
        /*000a*/ 	.short	(.L_129 - .L_128)
.L_128:
        /*000c*/ 	.word	0x00000000
        /*0010*/ 	.short	0x0008
        /*0012*/ 	.short	0x003c
        /*0014*/ 	.byte	0x00, 0xf0, 0x11, 0x00


	//----- nvinfo : EIATTR_KPARAM_INFO
	.align		4
.L_129:
        /*0018*/ 	.byte	0x04, 0x17
        /*001a*/ 	.short	(.L_131 - .L_130)
.L_130:
        /*001c*/ 	.word	0x00000000
        /*0020*/ 	.short	0x0007
        /*0022*/ 	.short	0x0038
        /*0024*/ 	.byte	0x00, 0xf0, 0x11, 0x00


	//----- nvinfo : EIATTR_KPARAM_INFO
	.align		4
.L_131:
        /*0028*/ 	.byte	0x04, 0x17
        /*002a*/ 	.short	(.L_133 - .L_132)
.L_132:
        /*002c*/ 	.word	0x00000000
        /*0030*/ 	.short	0x0006
        /*0032*/ 	.short	0x0030
        /*0034*/ 	.byte	0x00, 0xf5, 0x21, 0x00


	//----- nvinfo : EIATTR_KPARAM_INFO
	.align		4
.L_133:
        /*0038*/ 	.byte	0x04, 0x17
        /*003a*/ 	.short	(.L_135 - .L_134)
.L_134:
        /*003c*/ 	.word	0x00000000
        /*0040*/ 	.short	0x0005
        /*0042*/ 	.short	0x0028
        /*0044*/ 	.byte	0x00, 0xf5, 0x21, 0x00


	//----- nvinfo : EIATTR_KPARAM_INFO
	.align		4
.L_135:
        /*0048*/ 	.byte	0x04, 0x17
        /*004a*/ 	.short	(.L_137 - .L_136)
.L_136:
        /*004c*/ 	.word	0x00000000
        /*0050*/ 	.short	0x0004
        /*0052*/ 	.short	0x0020
        /*0054*/ 	.byte	0x00, 0xf5, 0x21, 0x00


	//----- nvinfo : EIATTR_KPARAM_INFO
	.align		4
.L_137:
        /*0058*/ 	.byte	0x04, 0x17
        /*005a*/ 	.short	(.L_139 - .L_138)
.L_138:
        /*005c*/ 	.word	0x00000000
        /*0060*/ 	.short	0x0003
        /*0062*/ 	.short	0x0018
        /*0064*/ 	.byte	0x00, 0xf5, 0x21, 0x00


	//----- nvinfo : EIATTR_KPARAM_INFO
	.align		4
.L_139:
        /*0068*/ 	.byte	0x04, 0x17
        /*006a*/ 	.short	(.L_141 - .L_140)
.L_140:
        /*006c*/ 	.word	0x00000000
        /*0070*/ 	.short	0x0002
        /*0072*/ 	.short	0x0010
        /*0074*/ 	.byte	0x00, 0xf5, 0x21, 0x00


	//----- nvinfo : EIATTR_KPARAM_INFO
	.align		4
.L_141:
        /*0078*/ 	.byte	0x04, 0x17
        /*007a*/ 	.short	(.L_143 - .L_142)
.L_142:
        /*007c*/ 	.word	0x00000000
        /*0080*/ 	.short	0x0001
        /*0082*/ 	.short	0x0008
        /*0084*/ 	.byte	0x00, 0xf5, 0x21, 0x00


	//----- nvinfo : EIATTR_KPARAM_INFO
	.align		4
.L_143:
        /*0088*/ 	.byte	0x04, 0x17
        /*008a*/ 	.short	(.L_145 - .L_144)
.L_144:
        /*008c*/ 	.word	0x00000000
        /*0090*/ 	.short	0x0000
        /*0092*/ 	.short	0x0000
        /*0094*/ 	.byte	0x00, 0xf0, 0x11, 0x00


	//----- nvinfo : EIATTR_SPARSE_MMA_MASK
	.align		4
.L_145:
        /*0098*/ 	.byte	0x03, 0x50
        /*009a*/ 	.short	0x0000


	//----- nvinfo : EIATTR_MAXREG_COUNT
	.align		4
        /*009c*/ 	.byte	0x03, 0x1b
        /*009e*/ 	.short	0x00ff


	//----- nvinfo : EIATTR_MERCURY_ISA_VERSION
	.align		4
        /*00a0*/ 	.byte	0x03, 0x5f
        /*00a2*/ 	.short	0x0101


	//----- nvinfo : EIATTR_INT_WARP_WIDE_INSTR_OFFSETS
	.align		4
        /*00a4*/ 	.byte	0x04, 0x31
        /*00a6*/ 	.short	(.L_147 - .L_146)


	//   ....[0]....
.L_146:
        /*00a8*/ 	.word	0x00000070


	//   ....[1]....
        /*00ac*/ 	.word	0x00000110


	//   ....[2]....
        /*00b0*/ 	.word	0x000010b0


	//   ....[3]....
        /*00b4*/ 	.word	0x00001150


	//----- nvinfo : EIATTR_COOP_GROUP_MASK_REGIDS
	.align		4
.L_147:
        /*00b8*/ 	.byte	0x04, 0x29
        /*00ba*/ 	.short	(.L_149 - .L_148)


	//   ....[0]....
.L_148:
        /*00bc*/ 	.word	0xffffffff


	//   ....[1]....
        /*00c0*/ 	.word	0xffffffff


	//   ....[2]....
        /*00c4*/ 	.word	0xffffffff


	//----- nvinfo : EIATTR_COOP_GROUP_INSTR_OFFSETS
	.align		4
.L_149:
        /*00c8*/ 	.byte	0x04, 0x28
        /*00ca*/ 	.short	(.L_151 - .L_150)


	//   ....[0]....
.L_150:
        /*00cc*/ 	.word	0x00000140


	//   ....[1]....
        /*00d0*/ 	.word	0x00001030


	//   ....[2]....
        /*00d4*/ 	.word	0x00001180


	//----- nvinfo : EIATTR_VRC_CTA_INIT_COUNT
	.align		4
.L_151:
        /*00d8*/ 	.byte	0x02, 0x4a
	.zero		1
	.zero		1


	//----- nvinfo : EIATTR_EXIT_INSTR_OFFSETS
	.align		4
        /*00dc*/ 	.byte	0x04, 0x1c
        /*00de*/ 	.short	(.L_153 - .L_152)


	//   ....[0]....
.L_152:
        /*00e0*/ 	.word	0x00000190


	//   ....[1]....
        /*00e4*/ 	.word	0x000011d0


	//----- nvinfo : EIATTR_CRS_STACK_SIZE
	.align		4
.L_153:
        /*00e8*/ 	.byte	0x04, 0x1e
        /*00ea*/ 	.short	(.L_155 - .L_154)
.L_154:
        /*00ec*/ 	.word	0x00000000


	//----- nvinfo : EIATTR_CBANK_PARAM_SIZE
	.align		4
.L_155:
        /*00f0*/ 	.byte	0x03, 0x19
        /*00f2*/ 	.short	0x0040


	//----- nvinfo : EIATTR_PARAM_CBANK
	.align		4
        /*00f4*/ 	.byte	0x04, 0x0a
        /*00f6*/ 	.short	(.L_157 - .L_156)
	.align		4
.L_156:
        /*00f8*/ 	.word	index@(.nv.constant0._Z16lightspmv_kernelILi2EEviPKiS1_PKfS3_PfPiff)
        /*00fc*/ 	.short	0x0380
        /*00fe*/ 	.short	0x0040


	//----- nvinfo : EIATTR_SW_WAR
	.align		4
.L_157:
        /*0100*/ 	.byte	0x04, 0x36
        /*0102*/ 	.short	(.L_159 - .L_158)
.L_158:
        /*0104*/ 	.word	0x00000008
.L_159:


//--------------------- .nv.callgraph             --------------------------
	.section	.nv.callgraph,"",@"SHT_CUDA_CALLGRAPH"
	.align	4
	.sectionentsize	8
	.align		4
        /*0000*/ 	.word	0x00000000
	.align		4
        /*0004*/ 	.word	0xffffffff
	.align		4
        /*0008*/ 	.word	0x00000000
	.align		4
        /*000c*/ 	.word	0xfffffffe
	.align		4
        /*0010*/ 	.word	0x00000000
	.align		4
        /*0014*/ 	.word	0xfffffffd
	.align		4
        /*0018*/ 	.word	0x00000000
	.align		4
        /*001c*/ 	.word	0xfffffffc


//--------------------- .text._Z16lightspmv_kernelILi32EEviPKiS1_PKfS3_PfPiff --------------------------
	.section	.text._Z16lightspmv_kernelILi32EEviPKiS1_PKfS3_PfPiff,"ax",@progbits
	.align	128
        .global         _Z16lightspmv_kernelILi32EEviPKiS1_PKfS3_PfPiff
        .type           _Z16lightspmv_kernelILi32EEviPKiS1_PKfS3_PfPiff,@function
        .size           _Z16lightspmv_kernelILi32EEviPKiS1_PKfS3_PfPiff,(.L_x_72 - _Z16lightspmv_kernelILi32EEviPKiS1_PKfS3_PfPiff)
        .other          _Z16lightspmv_kernelILi32EEviPKiS1_PKfS3_PfPiff,@"STO_CUDA_ENTRY STV_DEFAULT"
_Z16lightspmv_kernelILi32EEviPKiS1_PKfS3_PfPiff:
.text._Z16lightspmv_kernelILi32EEviPKiS1_PKfS3_PfPiff:
[----:B------:R-:W-:Y:S01]  /*0000*/  LDC R1, c[0x0][0x37c] ;  /* 0x0000df00ff017b82 */ /* 0x000fe20000000800 */
[----:B------:R-:W0:Y:S01]  /*0010*/  S2R R0, SR_TID.X ;  /* 0x0000000000007919 */ /* 0x000e220000002100 */
[----:B------:R-:W1:Y:S01]  /*0020*/  LDCU.64 UR4, c[0x0][0x358] ;  /* 0x00006b00ff0477ac */ /* 0x000e620008000a00 */
[----:B------:R-:W-:Y:S01]  /*0030*/  BSSY.RECONVERGENT B0, `(.L_x_0) ;  /* 0x000000f000007945 */ /* 0x000fe20003800200 */
[----:B0-----:R-:W-:-:S13]  /*0040*/  LOP3.LUT P0, R0, R0, 0x1f, RZ, 0xc0, !PT ;  /* 0x0000001f00007812 */ /* 0x001fda000780c0ff */
[----:B-1----:R-:W-:Y:S05]  /*0050*/  @P0 BRA `(.L_x_1) ;  /* 0x0000000000300947 */ /* 0x002fea0003800000 */
[----:B------:R-:W0:Y:S01]  /*0060*/  S2R R7, SR_LANEID ;  /* 0x0000000000077919 */ /* 0x000e220000000000 */
[----:B------:R-:W-:Y:S01]  /*0070*/  VOTEU.ANY UR6, UPT, PT ;  /* 0x0000000000067886 */ /* 0x000fe200038e0100 */
[----:B------:R-:W1:Y:S01]  /*0080*/  LDC.64 R2, c[0x0][0x3b0] ;  /* 0x0000ec00ff027b82 */ /* 0x000e620000000a00 */
[----:B------:R-:W0:Y:S08]  /*0090*/  FLO.U32 R6, UR6 ;  /* 0x0000000600067d00 */ /* 0x000e3000080e0000 */
[----:B------:R-:W1:Y:S01]  /*00a0*/  POPC R5, UR6 ;  /* 0x0000000600057d09 */ /* 0x000e620008000000 */
[----:B0-----:R-:W-:-:S13]  /*00b0*/  ISETP.EQ.U32.AND P0, PT, R6, R7, PT ;  /* 0x000000070600720c */ /* 0x001fda0003f02070 */
[----:B-1----:R-:W2:Y:S01]  /*00c0*/  @P0 ATOMG.E.ADD.STRONG.GPU PT, R3, desc[UR4][R2.64], R5 ;  /* 0x80000005020309a8 */ /* 0x002ea200081ef104 */
[----:B------:R-:W0:Y:S02]  /*00d0*/  S2R R7, SR_LTMASK ;  /* 0x0000000000077919 */ /* 0x000e240000003900 */
[----:B0-----:R-:W-:-:S06]  /*00e0*/  LOP3.LUT R7, R7, UR6, RZ, 0xc0, !PT ;  /* 0x0000000607077c12 */ /* 0x001fcc000f8ec0ff */
[----:B------:R-:W0:Y:S01]  /*00f0*/  POPC R7, R7 ;  /* 0x0000000700077309 */ /* 0x000e220000000000 */
[----:B--2---:R-:W0:Y:S02]  /*0100*/  SHFL.IDX PT, R4, R3, R6, 0x1f ;  /* 0x00001f0603047589 */ /* 0x004e2400000e0000 */
[----:B0-----:R-:W-:-:S07]  /*0110*/  IADD3 R4, PT, PT, R4, R7, RZ ;  /* 0x0000000704047210 */ /* 0x001fce0007ffe0ff */
.L_x_1:
[----:B------:R-:W-:Y:S05]  /*0120*/  BSYNC.RECONVERGENT B0 ;  /* 0x0000000000007941 */ /* 0x000fea0003800200 */
.L_x_0:
[----:B------:R-:W0:Y:S01]  /*0130*/  SHFL.IDX PT, R2, R4, RZ, 0x1f ;  /* 0x00001fff04027589 */ /* 0x000e2200000e0000 */
[----:B------:R-:W0:Y:S02]  /*0140*/  LDCU UR6, c[0x0][0x380] ;  /* 0x00007000ff0677ac */ /* 0x000e240008000800 */
[----:B0-----:R-:W-:-:S13]  /*0150*/  ISETP.GE.AND P0, PT, R2, UR6, PT ;  /* 0x0000000602007c0c */ /* 0x001fda000bf06270 */
[----:B------:R-:W-:Y:S05]  /*0160*/  @P0 EXIT ;  /* 0x000000000000094d */ /* 0x000fea0003800000 */
.L_x_16:
[----:B------:R-:W0:Y:S02]  /*0170*/  LDC.64 R4, c[0x0][0x388] ;  /* 0x0000e200ff047b82 */ /* 0x000e240000000a00 */
[----:B0-----:R-:W-:-:S05]  /*0180*/  IMAD.WIDE R4, R2, 0x4, R4 ;  /* 0x0000000402047825 */ /* 0x001fca00078e0204 */
[----:B------:R-:W2:Y:S04]  /*0190*/  LDG.E.CONSTANT R7, desc[UR4][R4.64] ;  /* 0x0000000404077981 */ /* 0x000ea8000c1e9900 */
[----:B------:R-:W3:Y:S01]  /*01a0*/  LDG.E.CONSTANT R14, desc[UR4][R4.64+0x4] ;  /* 0x00000404040e7981 */ /* 0x000ee2000c1e9900 */
[----:B------:R-:W-:Y:S01]  /*01b0*/  BSSY.RECONVERGENT B0, `(.L_x_2) ;  /* 0x0000012000007945 */ /* 0x000fe20003800200 */
[----:B------:R-:W-:Y:S01]  /*01c0*/  HFMA2 R18, -RZ, RZ, 0, 0 ;  /* 0x00000000ff127431 */ /* 0x000fe200000001ff */
[----:B--2---:R-:W-:-:S04]  /*01d0*/  LOP3.LUT R3, R0, 0xffffffe0, R7, 0xf8, !PT ;  /* 0xffffffe000037812 */ /* 0x004fc800078ef807 */
[CC--:B---3--:R-:W-:Y:S02]  /*01e0*/  ISETP.GE.AND P0, PT, R3.reuse, R14.reuse, PT ;  /* 0x0000000e0300720c */ /* 0x0c8fe40003f06270 */
[C---:B------:R-:W-:Y:S02]  /*01f0*/  IADD3 R12, PT, PT, R3.reuse, 0x20, RZ ;  /* 0x00000020030c7810 */ /* 0x040fe40007ffe0ff */
[----:B------:R-:W-:Y:S02]  /*0200*/  ISETP.LT.OR P0, PT, R3, R7, P0 ;  /* 0x000000070300720c */ /* 0x000fe40000701670 */
[----:B------:R-:W-:-:S11]  /*0210*/  ISETP.GE.AND P1, PT, R12, R14, PT ;  /* 0x0000000e0c00720c */ /* 0x000fd60003f26270 */
[----:B------:R-:W-:Y:S05]  /*0220*/  @P0 BRA `(.L_x_3) ;  /* 0x0000000000280947 */ /* 0x000fea0003800000 */
[----:B------:R-:W0:Y:S08]  /*0230*/  LDC.64 R8, c[0x0][0x390] ;  /* 0x0000e400ff087b82 */ /* 0x000e300000000a00 */
[----:B------:R-:W1:Y:S08]  /*0240*/  LDC.64 R4, c[0x0][0x398] ;  /* 0x0000e600ff047b82 */ /* 0x000e700000000a00 */
[----:B------:R-:W2:Y:S01]  /*0250*/  LDC.64 R10, c[0x0][0x3a0] ;  /* 0x0000e800ff0a7b82 */ /* 0x000ea20000000a00 */
[----:B0-----:R-:W-:-:S06]  /*0260*/  IMAD.WIDE R8, R3, 0x4, R8 ;  /* 0x0000000403087825 */ /* 0x001fcc00078e0208 */
[----:B------:R-:W2:Y:S01]  /*0270*/  LDG.E.CONSTANT R9, desc[UR4][R8.64] ;  /* 0x0000000408097981 */ /* 0x000ea2000c1e9900 */
[----:B-1----:R-:W-:-:S06]  /*0280*/  IMAD.WIDE R4, R3, 0x4, R4 ;  /* 0x0000000403047825 */ /* 0x002fcc00078e0204 */
[----:B------:R-:W3:Y:S01]  /*0290*/  LDG.E.CONSTANT R4, desc[UR4][R4.64] ;  /* 0x0000000404047981 */ /* 0x000ee2000c1e9900 */
[----:B--2---:R-:W-:-:S06]  /*02a0*/  IMAD.WIDE R10, R9, 0x4, R10 ;  /* 0x00000004090a7825 */ /* 0x004fcc00078e020a */
[----:B------:R-:W3:Y:S02]  /*02b0*/  LDG.E.CONSTANT R11, desc[UR4][R10.64] ;  /* 0x000000040a0b7981 */ /* 0x000ee4000c1e9900 */
[----:B---3--:R-:W-:-:S07]  /*02c0*/  FFMA R18, R4, R11, RZ ;  /* 0x0000000b04127223 */ /* 0x008fce00000000ff */
.L_x_3:
[----:B------:R-:W-:Y:S05]  /*02d0*/  BSYNC.RECONVERGENT B0 ;  /* 0x0000000000007941 */ /* 0x000fea0003800200 */
.L_x_2:
[----:B------:R-:W-:Y:S04]  /*02e0*/  BSSY.RECONVERGENT B0, `(.L_x_4) ;  /* 0x00000d9000007945 */ /* 0x000fe80003800200 */
[----:B------:R-:W-:Y:S05]  /*02f0*/  @P1 BRA `(.L_x_5) ;  /* 0x0000000c005c1947 */ /* 0x000fea0003800000 */
[----:B------:R-:W-:Y:S01]  /*0300*/  VIADDMNMX R4, R3, 0x40, R14, !PT ;  /* 0x0000004003047846 */ /* 0x000fe2000780010e */
[----:B------:R-:W-:Y:S03]  /*0310*/  BSSY.RECONVERGENT B1, `(.L_x_6) ;  /* 0x0000066000017945 */ /* 0x000fe60003800200 */
[----:B------:R-:W-:-:S04]  /*0320*/  IADD3 R4, PT, PT, R4, -0x21, -R3 ;  /* 0xffffffdf04047810 */ /* 0x000fc80007ffe803 */
[C---:B------:R-:W-:Y:S02]  /*0330*/  ISETP.GE.U32.AND P0, PT, R4.reuse, 0x1e0, PT ;  /* 0x000001e00400780c */ /* 0x040fe40003f06070 */
[----:B------:R-:W-:Y:S02]  /*0340*/  LEA.HI R5, R4, 0x1, RZ, 0x1b ;  /* 0x0000000104057811 */ /* 0x000fe400078fd8ff */
[----:B------:R-:W-:Y:S02]  /*0350*/  MOV R4, R12 ;  /* 0x0000000c00047202 */ /* 0x000fe40000000f00 */
[----:B------:R-:W-:-:S07]  /*0360*/  LOP3.LUT R7, R5, 0xf, RZ, 0xc0, !PT ;  /* 0x0000000f05077812 */ /* 0x000fce00078ec0ff */
[----:B------:R-:W-:Y:S05]  /*0370*/  @!P0 BRA `(.L_x_7) ;  /* 0x00000004007c8947 */ /* 0x000fea0003800000 */
[----:B------:R-:W-:Y:S01]  /*0380*/  LOP3.LUT R8, R5, 0xffffff0, RZ, 0xc0, !PT ;  /* 0x0ffffff005087812 */ /* 0x000fe200078ec0ff */
[----:B------:R-:W-:Y:S03]  /*0390*/  BSSY.RECONVERGENT B2, `(.L_x_8) ;  /* 0x000005c000027945 */ /* 0x000fe60003800200 */
[----:B------:R-:W-:-:S07]  /*03a0*/  IADD3 R8, PT, PT, -R8, RZ, RZ ;  /* 0x000000ff08087210 */ /* 0x000fce0007ffe1ff */
.L_x_9:
[----:B------:R-:W0:Y:S08]  /*03b0*/  LDC.64 R16, c[0x0][0x390] ;  /* 0x0000e400ff107b82 */ /* 0x000e300000000a00 */
[----:B------:R-:W1:Y:S08]  /*03c0*/  LDC.64 R14, c[0x0][0x3a0] ;  /* 0x0000e800ff0e7b82 */ /* 0x000e700000000a00 */
[----:B------:R-:W2:Y:S01]  /*03d0*/  LDC.64 R12, c[0x0][0x398] ;  /* 0x0000e600ff0c7b82 */ /* 0x000ea20000000a00 */
[----:B0-----:R-:W-:-:S05]  /*03e0*/  IMAD.WIDE R16, R4, 0x4, R16 ;  /* 0x0000000404107825 */ /* 0x001fca00078e0210 */
[----:B------:R-:W1:Y:S04]  /*03f0*/  LDG.E.CONSTANT R25, desc[UR4][R16.64] ;  /* 0x0000000410197981 */ /* 0x000e68000c1e9900 */
[----:B------:R-:W3:Y:S04]  /*0400*/  LDG.E.CONSTANT R11, desc[UR4][R16.64+0x80] ;  /* 0x00008004100b7981 */ /* 0x000ee8000c1e9900 */
[----:B------:R-:W4:Y:S01]  /*0410*/  LDG.E.CONSTANT R23, desc[UR4][R16.64+0x100] ;  /* 0x0001000410177981 */ /* 0x000f22000c1e9900 */
[----:B--2---:R-:W-:-:S03]  /*0420*/  IMAD.WIDE R12, R4, 0x4, R12 ;  /* 0x00000004040c7825 */ /* 0x004fc600078e020c */
[----:B------:R-:W2:Y:S04]  /*0430*/  LDG.E.CONSTANT R29, desc[UR4][R16.64+0x180] ;  /* 0x00018004101d7981 */ /* 0x000ea8000c1e9900 */
[----:B------:R-:W5:Y:S04]  /*0440*/  LDG.E.CONSTANT R28, desc[UR4][R12.64] ;  /* 0x000000040c1c7981 */ /* 0x000f68000c1e9900 */
[----:B------:R-:W2:Y:S04]  /*0450*/  LDG.E.CONSTANT R26, desc[UR4][R12.64+0x80] ;  /* 0x000080040c1a7981 */ /* 0x000ea8000c1e9900 */
[----:B------:R-:W2:Y:S04]  /*0460*/  LDG.E.CONSTANT R27, desc[UR4][R16.64+0x200] ;  /* 0x00020004101b7981 */ /* 0x000ea8000c1e9900 */
[----:B------:R-:W2:Y:S04]  /*0470*/  LDG.E.CONSTANT R20, desc[UR4][R12.64+0x100] ;  /* 0x000100040c147981 */ /* 0x000ea8000c1e9900 */
[----:B------:R-:W2:Y:S04]  /*0480*/  LDG.E.CONSTANT R19, desc[UR4][R16.64+0x280] ;  /* 0x0002800410137981 */ /* 0x000ea8000c1e9900 */
[----:B------:R-:W2:Y:S01]  /*0490*/  LDG.E.CONSTANT R21, desc[UR4][R16.64+0x300] ;  /* 0x0003000410157981 */ /* 0x000ea2000c1e9900 */
[----:B-1----:R-:W-:-:S04]  /*04a0*/  IMAD.WIDE R24, R25, 0x4, R14 ;  /* 0x0000000419187825 */ /* 0x002fc800078e020e */
[--C-:B---3--:R-:W-:Y:S02]  /*04b0*/  IMAD.WIDE R10, R11, 0x4, R14.reuse ;  /* 0x000000040b0a7825 */ /* 0x108fe400078e020e */
[----:B------:R-:W5:Y:S02]  /*04c0*/  LDG.E.CONSTANT R25, desc[UR4][R24.64] ;  /* 0x0000000418197981 */ /* 0x000f64000c1e9900 */
[----:B----4-:R-:W-:Y:S02]  /*04d0*/  IMAD.WIDE R22, R23, 0x4, R14 ;  /* 0x0000000417167825 */ /* 0x010fe400078e020e */
[----:B------:R-:W3:Y:S04]  /*04e0*/  LDG.E.CONSTANT R11, desc[UR4][R10.64] ;  /* 0x000000040a0b7981 */ /* 0x000ee8000c1e9900 */
[----:B------:R-:W4:Y:S04]  /*04f0*/  LDG.E.CONSTANT R9, desc[UR4][R22.64] ;  /* 0x0000000416097981 */ /* 0x000f28000c1e9900 */
[----:B------:R-:W4:Y:S04]  /*0500*/  LDG.E.CONSTANT R22, desc[UR4][R12.64+0x280] ;  /* 0x000280040c167981 */ /* 0x000f28000c1e9900 */
[----:B------:R-:W4:Y:S01]  /*0510*/  LDG.E.CONSTANT R23, desc[UR4][R16.64+0x400] ;  /* 0x0004000410177981 */ /* 0x000f22000c1e9900 */
[----:B-----5:R-:W-:Y:S01]  /*0520*/  FFMA R25, R28, R25, R18 ;  /* 0x000000191c197223 */ /* 0x020fe20000000012 */
[----:B--2---:R-:W-:-:S04]  /*0530*/  IMAD.WIDE R28, R29, 0x4, R14 ;  /* 0x000000041d1c7825 */ /* 0x004fc800078e020e */
[----:B---3--:R-:W-:Y:S01]  /*0540*/  FFMA R18, R26, R11, R25 ;  /* 0x0000000b1a127223 */ /* 0x008fe20000000019 */
[----:B------:R-:W-:Y:S01]  /*0550*/  IMAD.WIDE R24, R27, 0x4, R14 ;  /* 0x000000041b187825 */ /* 0x000fe200078e020e */
[----:B------:R-:W2:Y:S03]  /*0560*/  LDG.E.CONSTANT R10, desc[UR4][R28.64] ;  /* 0x000000041c0a7981 */ /* 0x000ea6000c1e9900 */
[----:B----4-:R-:W-:Y:S01]  /*0570*/  FFMA R9, R20, R9, R18 ;  /* 0x0000000914097223 */ /* 0x010fe20000000012 */
[----:B------:R-:W2:Y:S01]  /*0580*/  LDG.E.CONSTANT R26, desc[UR4][R12.64+0x180] ;  /* 0x000180040c1a7981 */ /* 0x000ea2000c1e9900 */
[----:B------:R-:W-:-:S03]  /*0590*/  IMAD.WIDE R18, R19, 0x4, R14 ;  /* 0x0000000413127825 */ /* 0x000fc600078e020e */
[----:B------:R-:W3:Y:S04]  /*05a0*/  LDG.E.CONSTANT R25, desc[UR4][R24.64] ;  /* 0x0000000418197981 */ /* 0x000ee8000c1e9900 */
[----:B------:R-:W4:Y:S04]  /*05b0*/  LDG.E.CONSTANT R11, desc[UR4][R16.64+0x380] ;  /* 0x00038004100b7981 */ /* 0x000f28000c1e9900 */
[----:B------:R-:W5:Y:S04]  /*05c0*/  LDG.E.CONSTANT R19, desc[UR4][R18.64] ;  /* 0x0000000412137981 */ /* 0x000f68000c1e9900 */
[----:B------:R-:W3:Y:S01]  /*05d0*/  LDG.E.CONSTANT R24, desc[UR4][R12.64+0x200] ;  /* 0x000200040c187981 */ /* 0x000ee2000c1e9900 */
[----:B------:R-:W-:-:S03]  /*05e0*/  IMAD.WIDE R20, R21, 0x4, R14 ;  /* 0x0000000415147825 */ /* 0x000fc600078e020e */
[----:B------:R-:W5:Y:S04]  /*05f0*/  LDG.E.CONSTANT R27, desc[UR4][R12.64+0x300] ;  /* 0x000300040c1b7981 */ /* 0x000f68000c1e9900 */
[----:B------:R-:W5:Y:S04]  /*0600*/  LDG.E.CONSTANT R20, desc[UR4][R20.64] ;  /* 0x0000000414147981 */ /* 0x000f68000c1e9900 */
[----:B------:R-:W5:Y:S04]  /*0610*/  LDG.E.CONSTANT R29, desc[UR4][R16.64+0x480] ;  /* 0x00048004101d7981 */ /* 0x000f68000c1e9900 */
[----:B------:R-:W5:Y:S04]  /*0620*/  LDG.E.CONSTANT R28, desc[UR4][R16.64+0x780] ;  /* 0x00078004101c7981 */ /* 0x000f68000c1e9900 */
[----:B------:R-:W5:Y:S01]  /*0630*/  LDG.E.CONSTANT R21, desc[UR4][R16.64+0x580] ;  /* 0x0005800410157981 */ /* 0x000f62000c1e9900 */
[----:B--2---:R-:W-:-:S03]  /*0640*/  FFMA R9, R26, R10, R9 ;  /* 0x0000000a1a097223 */ /* 0x004fc60000000009 */
[----:B------:R-:W2:Y:S01]  /*0650*/  LDG.E.CONSTANT R26, desc[UR4][R12.64+0x400] ;  /* 0x000400040c1a7981 */ /* 0x000ea2000c1e9900 */
[----:B----4-:R-:W-:-:S06]  /*0660*/  IMAD.WIDE R10, R11, 0x4, R14 ;  /* 0x000000040b0a7825 */ /* 0x010fcc00078e020e */
[----:B------:R-:W4:Y:S01]  /*0670*/  LDG.E.CONSTANT R10, desc[UR4][R10.64] ;  /* 0x000000040a0a7981 */ /* 0x000f22000c1e9900 */
[----:B---3--:R-:W-:-:S03]  /*0680*/  FFMA R9, R24, R25, R9 ;  /* 0x0000001918097223 */ /* 0x008fc60000000009 */
[----:B------:R-:W4:Y:S01]  /*0690*/  LDG.E.CONSTANT R25, desc[UR4][R12.64+0x380] ;  /* 0x000380040c197981 */ /* 0x000f22000c1e9900 */
[----:B-----5:R-:W-:Y:S01]  /*06a0*/  FFMA R24, R22, R19, R9 ;  /* 0x0000001316187223 */ /* 0x020fe20000000009 */
[--C-:B------:R-:W-:Y:S02]  /*06b0*/  IMAD.WIDE R18, R23, 0x4, R14.reuse ;  /* 0x0000000417127825 */ /* 0x100fe400078e020e */
[----:B------:R-:W3:Y:S04]  /*06c0*/  LDG.E.CONSTANT R9, desc[UR4][R16.64+0x500] ;  /* 0x0005000410097981 */ /* 0x000ee8000c1e9900 */
[----:B------:R0:W2:Y:S01]  /*06d0*/  LDG.E.CONSTANT R19, desc[UR4][R18.64] ;  /* 0x0000000412137981 */ /* 0x0000a2000c1e9900 */
[----:B------:R-:W-:-:S03]  /*06e0*/  IMAD.WIDE R22, R29, 0x4, R14 ;  /* 0x000000041d167825 */ /* 0x000fc600078e020e */
[----:B------:R-:W5:Y:S04]  /*06f0*/  LDG.E.CONSTANT R29, desc[UR4][R16.64+0x680] ;  /* 0x00068004101d7981 */ /* 0x000f68000c1e9900 */
[----:B------:R-:W5:Y:S01]  /*0700*/  LDG.E.CONSTANT R23, desc[UR4][R22.64] ;  /* 0x0000000416177981 */ /* 0x000f62000c1e9900 */
[----:B0-----:R-:W-:-:S03]  /*0710*/  FFMA R18, R27, R20, R24 ;  /* 0x000000141b127223 */ /* 0x001fc60000000018 */
[----:B------:R-:W5:Y:S04]  /*0720*/  LDG.E.CONSTANT R27, desc[UR4][R16.64+0x600] ;  /* 0x00060004101b7981 */ /* 0x000f68000c1e9900 */
[----:B------:R-:W5:Y:S04]  /*0730*/  LDG.E.CONSTANT R20, desc[UR4][R12.64+0x480] ;  /* 0x000480040c147981 */ /* 0x000f68000c1e9900 */
[----:B------:R5:W5:Y:S04]  /*0740*/  LDG.E.CONSTANT R24, desc[UR4][R16.64+0x700] ;  /* 0x0007000410187981 */ /* 0x000b68000c1e9900 */
[----:B------:R-:W5:Y:S01]  /*0750*/  LDG.E.CONSTANT R22, desc[UR4][R12.64+0x600] ;  /* 0x000600040c167981 */ /* 0x000f62000c1e9900 */
[----:B----4-:R-:W-:Y:S01]  /*0760*/  FFMA R25, R25, R10, R18 ;  /* 0x0000000a19197223 */ /* 0x010fe20000000012 */
[----:B---3--:R-:W-:-:S02]  /*0770*/  IMAD.WIDE R10, R9, 0x4, R14 ;  /* 0x00000004090a7825 */ /* 0x008fc400078e020e */
[----:B------:R-:W3:Y:S02]  /*0780*/  LDG.E.CONSTANT R9, desc[UR4][R12.64+0x500] ;  /* 0x000500040c097981 */ /* 0x000ee4000c1e9900 */
[----:B--2---:R-:W-:Y:S01]  /*0790*/  FFMA R25, R26, R19, R25 ;  /* 0x000000131a197223 */ /* 0x004fe20000000019 */
[--C-:B------:R-:W-:Y:S01]  /*07a0*/  IMAD.WIDE R18, R21, 0x4, R14.reuse ;  /* 0x0000000415127825 */ /* 0x100fe200078e020e */
[----:B------:R-:W3:Y:S04]  /*07b0*/  LDG.E.CONSTANT R10, desc[UR4][R10.64] ;  /* 0x000000040a0a7981 */ /* 0x000ee8000c1e9900 */
[----:B------:R-:W2:Y:S01]  /*07c0*/  LDG.E.CONSTANT R21, desc[UR4][R12.64+0x580] ;  /* 0x000580040c157981 */ /* 0x000ea2000c1e9900 */
[----:B-----5:R-:W-:-:S03]  /*07d0*/  IMAD.WIDE R16, R29, 0x4, R14 ;  /* 0x000000041d107825 */ /* 0x020fc600078e020e */
[----:B------:R-:W2:Y:S01]  /*07e0*/  LDG.E.CONSTANT R18, desc[UR4][R18.64] ;  /* 0x0000000412127981 */ /* 0x000ea2000c1e9900 */
[----:B------:R-:W-:-:S03]  /*07f0*/  IMAD.WIDE R26, R27, 0x4, R14 ;  /* 0x000000041b1a7825 */ /* 0x000fc600078e020e */
[----:B------:R-:W4:Y:S01]  /*0800*/  LDG.E.CONSTANT R16, desc[UR4][R16.64] ;  /* 0x0000000410107981 */ /* 0x000f22000c1e9900 */
[----:B------:R-:W-:-:S03]  /*0810*/  FFMA R20, R20, R23, R25 ;  /* 0x0000001714147223 */ /* 0x000fc60000000019 */
[----:B------:R-:W5:Y:S01]  /*0820*/  LDG.E.CONSTANT R27, desc[UR4][R26.64] ;  /* 0x000000041a1b7981 */ /* 0x000f62000c1e9900 */
[----:B------:R-:W-:-:S03]  /*0830*/  IMAD.WIDE R24, R24, 0x4, R14 ;  /* 0x0000000418187825 */ /* 0x000fc600078e020e */
[----:B------:R-:W4:Y:S01]  /*0840*/  LDG.E.CONSTANT R11, desc[UR4][R12.64+0x680] ;  /* 0x000680040c0b7981 */ /* 0x000f22000c1e9900 */
[----:B------:R-:W-:-:S03]  /*0850*/  IMAD.WIDE R28, R28, 0x4, R14 ;  /* 0x000000041c1c7825 */ /* 0x000fc600078e020e */
[----:B------:R-:W4:Y:S04]  /*0860*/  LDG.E.CONSTANT R24, desc[UR4][R24.64] ;  /* 0x0000000418187981 */ /* 0x000f28000c1e9900 */
[----:B------:R-:W4:Y:S04]  /*0870*/  LDG.E.CONSTANT R14, desc[UR4][R12.64+0x700] ;  /* 0x000700040c0e7981 */ /* 0x000f28000c1e9900 */
[----:B------:R-:W4:Y:S04]  /*0880*/  LDG.E.CONSTANT R15, desc[UR4][R12.64+0x780] ;  /* 0x000780040c0f7981 */ /* 0x000f28000c1e9900 */
[----:B------:R-:W4:Y:S01]  /*0890*/  LDG.E.CONSTANT R28, desc[UR4][R28.64] ;  /* 0x000000041c1c7981 */ /* 0x000f22000c1e9900 */
[----:B------:R-:W-:-:S04]  /*08a0*/  IADD3 R8, PT, PT, R8, 0x10, RZ ;  /* 0x0000001008087810 */ /* 0x000fc80007ffe0ff */
[----:B------:R-:W-:Y:S02]  /*08b0*/  ISETP.NE.AND P0, PT, R8, RZ, PT ;  /* 0x000000ff0800720c */ /* 0x000fe40003f05270 */
[----:B------:R-:W-:Y:S02]  /*08c0*/  IADD3 R3, PT, PT, R3, 0x200, RZ ;  /* 0x0000020003037810 */ /* 0x000fe40007ffe0ff */
[----:B------:R-:W-:Y:S01]  /*08d0*/  IADD3 R4, PT, PT, R4, 0x200, RZ ;  /* 0x0000020004047810 */ /* 0x000fe20007ffe0ff */
[----:B---3--:R-:W-:-:S04]  /*08e0*/  FFMA R10, R9, R10, R20 ;  /* 0x0000000a090a7223 */ /* 0x008fc80000000014 */
[----:B--2---:R-:W-:-:S04]  /*08f0*/  FFMA R21, R21, R18, R10 ;  /* 0x0000001215157223 */ /* 0x004fc8000000000a */
[----:B-----5:R-:W-:-:S04]  /*0900*/  FFMA R22, R22, R27, R21 ;  /* 0x0000001b16167223 */ /* 0x020fc80000000015 */
[----:B----4-:R-:W-:-:S04]  /*0910*/  FFMA R11, R11, R16, R22 ;  /* 0x000000100b0b7223 */ /* 0x010fc80000000016 */
[----:B------:R-:W-:-:S04]  /*0920*/  FFMA R11, R14, R24, R11 ;  /* 0x000000180e0b7223 */ /* 0x000fc8000000000b */
[----:B------:R-:W-:Y:S01]  /*0930*/  FFMA R18, R15, R28, R11 ;  /* 0x0000001c0f127223 */ /* 0x000fe2000000000b */
[----:B------:R-:W-:Y:S06]  /*0940*/  @P0 BRA `(.L_x_9) ;  /* 0xfffffff800980947 */ /* 0x000fec000383ffff */
[----:B------:R-:W-:Y:S05]  /*0950*/  BSYNC.RECONVERGENT B2 ;  /* 0x0000000000027941 */ /* 0x000fea0003800200 */
.L_x_8:
[----:B------:R-:W-:-:S07]  /*0960*/  IADD3 R4, PT, PT, R3, 0x20, RZ ;  /* 0x0000002003047810 */ /* 0x000fce0007ffe0ff */
.L_x_7:
[----:B------:R-:W-:Y:S05]  /*0970*/  BSYNC.RECONVERGENT B1 ;  /* 0x0000000000017941 */ /* 0x000fea0003800200 */
.L_x_6:
[----:B------:R-:W-:-:S13]  /*0980*/  ISETP.NE.AND P0, PT, R7, RZ, PT ;  /* 0x000000ff0700720c */ /* 0x000fda0003f05270 */
[----:B------:R-:W-:Y:S05]  /*0990*/  @!P0 BRA `(.L_x_5) ;  /* 0x0000000400b48947 */ /* 0x000fea0003800000 */
[----:B------:R-:W-:Y:S01]  /*09a0*/  ISETP.GE.U32.AND P0, PT, R7, 0x8, PT ;  /* 0x000000080700780c */ /* 0x000fe20003f06070 */
[----:B------:R-:W-:Y:S01]  /*09b0*/  BSSY.RECONVERGENT B1, `(.L_x_10) ;  /* 0x0000032000017945 */ /* 0x000fe20003800200 */
[----:B------:R-:W-:-:S04]  /*09c0*/  LOP3.LUT R24, R5, 0x7, RZ, 0xc0, !PT ;  /* 0x0000000705187812 */ /* 0x000fc800078ec0ff */
[----:B------:R-:W-:-:S07]  /*09d0*/  ISETP.NE.AND P1, PT, R24, RZ, PT ;  /* 0x000000ff1800720c */ /* 0x000fce0003f25270 */
[----:B------:R-:W-:Y:S06]  /*09e0*/  @!P0 BRA `(.L_x_11) ;  /* 0x0000000000b88947 */ /* 0x000fec0003800000 */
[----:B------:R-:W0:Y:S08]  /*09f0*/  LDC.64 R28, c[0x0][0x390] ;  /* 0x0000e400ff1c7b82 */ /* 0x000e300000000a00 */
[----:B------:R-:W1:Y:S08]  /*0a00*/  LDC.64 R10, c[0x0][0x3a0] ;  /* 0x0000e800ff0a7b82 */ /* 0x000e700000000a00 */
[----:B------:R-:W2:Y:S01]  /*0a10*/  LDC.64 R8, c[0x0][0x398] ;  /* 0x0000e600ff087b82 */ /* 0x000ea20000000a00 */
[----:B0-----:R-:W-:-:S05]  /*0a20*/  IMAD.WIDE R28, R4, 0x4, R28 ;  /* 0x00000004041c7825 */ /* 0x001fca00078e021c */
[----:B------:R-:W1:Y:S04]  /*0a30*/  LDG.E.CONSTANT R27, desc[UR4][R28.64] ;  /* 0x000000041c1b7981 */ /* 0x000e68000c1e9900 */
[----:B------:R-:W3:Y:S04]  /*0a40*/  LDG.E.CONSTANT R21, desc[UR4][R28.64+0x80] ;  /* 0x000080041c157981 */ /* 0x000ee8000c1e9900 */
[----:B------:R-:W4:Y:S04]  /*0a50*/  LDG.E.CONSTANT R13, desc[UR4][R28.64+0x100] ;  /* 0x000100041c0d7981 */ /* 0x000f28000c1e9900 */
[----:B------:R-:W5:Y:S01]  /*0a60*/  LDG.E.CONSTANT R15, desc[UR4][R28.64+0x180] ;  /* 0x000180041c0f7981 */ /* 0x000f62000c1e9900 */
[----:B--2---:R-:W-:-:S03]  /*0a70*/  IMAD.WIDE R8, R4, 0x4, R8 ;  /* 0x0000000404087825 */ /* 0x004fc600078e0208 */
[----:B------:R-:W2:Y:S04]  /*0a80*/  LDG.E.CONSTANT R17, desc[UR4][R28.64+0x200] ;  /* 0x000200041c117981 */ /* 0x000ea8000c1e9900 */
[----:B------:R-:W2:Y:S04]  /*0a90*/  LDG.E.CONSTANT R19, desc[UR4][R28.64+0x280] ;  /* 0x000280041c137981 */ /* 0x000ea8000c1e9900 */
[----:B------:R-:W2:Y:S04]  /*0aa0*/  LDG.E.CONSTANT R7, desc[UR4][R28.64+0x300] ;  /* 0x000300041c077981 */ /* 0x000ea8000c1e9900 */
[----:B------:R-:W2:Y:S04]  /*0ab0*/  LDG.E.CONSTANT R3, desc[UR4][R28.64+0x380] ;  /* 0x000380041c037981 */ /* 0x000ea8000c1e9900 */
[----:B------:R-:W2:Y:S04]  /*0ac0*/  LDG.E.CONSTANT R23, desc[UR4][R8.64+0x80] ;  /* 0x0000800408177981 */ /* 0x000ea8000c1e9900 */
[----:B------:R-:W2:Y:S04]  /*0ad0*/  LDG.E.CONSTANT R25, desc[UR4][R8.64+0x100] ;  /* 0x0001000408197981 */ /* 0x000ea8000c1e9900 */
[----:B------:R-:W2:Y:S01]  /*0ae0*/  LDG.E.CONSTANT R28, desc[UR4][R8.64+0x180] ;  /* 0x00018004081c7981 */ /* 0x000ea2000c1e9900 */
[----:B-1----:R-:W-:-:S06]  /*0af0*/  IMAD.WIDE R26, R27, 0x4, R10 ;  /* 0x000000041b1a7825 */ /* 0x002fcc00078e020a */
[----:B------:R-:W2:Y:S04]  /*0b00*/  LDG.E.CONSTANT R26, desc[UR4][R26.64] ;  /* 0x000000041a1a7981 */ /* 0x000ea8000c1e9900 */
[----:B------:R-:W2:Y:S01]  /*0b10*/  LDG.E.CONSTANT R27, desc[UR4][R8.64] ;  /* 0x00000004081b7981 */ /* 0x000ea2000c1e9900 */
[----:B---3--:R-:W-:-:S04]  /*0b20*/  IMAD.WIDE R20, R21, 0x4, R10 ;  /* 0x0000000415147825 */ /* 0x008fc800078e020a */
[--C-:B----4-:R-:W-:Y:S01]  /*0b30*/  IMAD.WIDE R12, R13, 0x4, R10.reuse ;  /* 0x000000040d0c7825 */ /* 0x110fe200078e020a */
[----:B------:R0:W3:Y:S03]  /*0b40*/  LDG.E.CONSTANT R22, desc[UR4][R20.64] ;  /* 0x0000000414167981 */ /* 0x0000e6000c1e9900 */
[--C-:B-----5:R-:W-:Y:S02]  /*0b50*/  IMAD.WIDE R14, R15, 0x4, R10.reuse ;  /* 0x000000040f0e7825 */ /* 0x120fe400078e020a */
[----:B------:R-:W4:Y:S02]  /*0b60*/  LDG.E.CONSTANT R12, desc[UR4][R12.64] ;  /* 0x000000040c0c7981 */ /* 0x000f24000c1e9900 */
[--C-:B--2---:R-:W-:Y:S02]  /*0b70*/  IMAD.WIDE R16, R17, 0x4, R10.reuse ;  /* 0x0000000411107825 */ /* 0x104fe400078e020a */
[----:B------:R-:W2:Y:S02]  /*0b80*/  LDG.E.CONSTANT R15, desc[UR4][R14.64] ;  /* 0x000000040e0f7981 */ /* 0x000ea4000c1e9900 */
[----:B0-----:R-:W-:-:S02]  /*0b90*/  IMAD.WIDE R20, R7, 0x4, R10 ;  /* 0x0000000407147825 */ /* 0x001fc400078e020a */
[----:B------:R-:W5:Y:S04]  /*0ba0*/  LDG.E.CONSTANT R16, desc[UR4][R16.64] ;  /* 0x0000000410107981 */ /* 0x000f68000c1e9900 */
[----:B------:R-:W5:Y:S04]  /*0bb0*/  LDG.E.CONSTANT R7, desc[UR4][R8.64+0x280] ;  /* 0x0002800408077981 */ /* 0x000f68000c1e9900 */
[----:B------:R-:W5:Y:S04]  /*0bc0*/  LDG.E.CONSTANT R20, desc[UR4][R20.64] ;  /* 0x0000000414147981 */ /* 0x000f68000c1e9900 */
[----:B------:R-:W5:Y:S01]  /*0bd0*/  LDG.E.CONSTANT R14, desc[UR4][R8.64+0x380] ;  /* 0x00038004080e7981 */ /* 0x000f62000c1e9900 */
[----:B------:R-:W-:Y:S01]  /*0be0*/  FFMA R26, R27, R26, R18 ;  /* 0x0000001a1b1a7223 */ /* 0x000fe20000000012 */
[----:B------:R-:W-:-:S02]  /*0bf0*/  IMAD.WIDE R18, R19, 0x4, R10 ;  /* 0x0000000413127825 */ /* 0x000fc400078e020a */
[----:B------:R-:W5:Y:S02]  /*0c00*/  LDG.E.CONSTANT R27, desc[UR4][R8.64+0x200] ;  /* 0x00020004081b7981 */ /* 0x000f64000c1e9900 */
[----:B------:R-:W-:Y:S02]  /*0c10*/  IMAD.WIDE R10, R3, 0x4, R10 ;  /* 0x00000004030a7825 */ /* 0x000fe400078e020a */
[----:B------:R-:W5:Y:S04]  /*0c20*/  LDG.E.CONSTANT R18, desc[UR4][R18.64] ;  /* 0x0000000412127981 */ /* 0x000f68000c1e9900 */
[----:B------:R-:W5:Y:S04]  /*0c30*/  LDG.E.CONSTANT R3, desc[UR4][R8.64+0x300] ;  /* 0x0003000408037981 */ /* 0x000f68000c1e9900 */
[----:B------:R-:W5:Y:S01]  /*0c40*/  LDG.E.CONSTANT R10, desc[UR4][R10.64] ;  /* 0x000000040a0a7981 */ /* 0x000f62000c1e9900 */
[----:B---3--:R-:W-:-:S04]  /*0c50*/  FFMA R22, R23, R22, R26 ;  /* 0x0000001617167223 */ /* 0x008fc8000000001a */
[----:B----4-:R-:W-:-:S04]  /*0c60*/  FFMA R25, R25, R12, R22 ;  /* 0x0000000c19197223 */ /* 0x010fc80000000016 */
[----:B--2---:R-:W-:Y:S01]  /*0c70*/  FFMA R28, R28, R15, R25 ;  /* 0x0000000f1c1c7223 */ /* 0x004fe20000000019 */
[----:B------:R-:W-:-:S03]  /*0c80*/  IADD3 R4, PT, PT, R4, 0x100, RZ ;  /* 0x0000010004047810 */ /* 0x000fc60007ffe0ff */
[----:B-----5:R-:W-:-:S04]  /*0c90*/  FFMA R16, R27, R16, R28 ;  /* 0x000000101b107223 */ /* 0x020fc8000000001c */
[----:B------:R-:W-:-:S04]  /*0ca0*/  FFMA R16, R7, R18, R16 ;  /* 0x0000001207107223 */ /* 0x000fc80000000010 */
[----:B------:R-:W-:-:S04]  /*0cb0*/  FFMA R3, R3, R20, R16 ;  /* 0x0000001403037223 */ /* 0x000fc80000000010 */
[----:B------:R-:W-:-:S07]  /*0cc0*/  FFMA R18, R14, R10, R3 ;  /* 0x0000000a0e127223 */ /* 0x000fce0000000003 */
.L_x_11:
[----:B------:R-:W-:Y:S05]  /*0cd0*/  BSYNC.RECONVERGENT B1 ;  /* 0x0000000000017941 */ /* 0x000fea0003800200 */
.L_x_10:
[----:B------:R-:W-:Y:S05]  /*0ce0*/  @!P1 BRA `(.L_x_5) ;  /* 0x0000000000e09947 */ /* 0x000fea0003800000 */
[----:B------:R-:W-:Y:S01]  /*0cf0*/  ISETP.GE.U32.AND P0, PT, R24, 0x4, PT ;  /* 0x000000041800780c */ /* 0x000fe20003f06070 */
[----:B------:R-:W-:Y:S01]  /*0d00*/  BSSY.RECONVERGENT B1, `(.L_x_12) ;  /* 0x000001e000017945 */ /* 0x000fe20003800200 */
[----:B------:R-:W-:-:S04]  /*0d10*/  LOP3.LUT R5, R5, 0x3, RZ, 0xc0, !PT ;  /* 0x0000000305057812 */ /* 0x000fc800078ec0ff */
[----:B------:R-:W-:-:S07]  /*0d20*/  ISETP.NE.AND P1, PT, R5, RZ, PT ;  /* 0x000000ff0500720c */ /* 0x000fce0003f25270 */
[----:B------:R-:W-:Y:S06]  /*0d30*/  @!P0 BRA `(.L_x_13) ;  /* 0x0000000000688947 */ /* 0x000fec0003800000 */
[----:B------:R-:W0:Y:S08]  /*0d40*/  LDC.64 R8, c[0x0][0x390] ;  /* 0x0000e400ff087b82 */ /* 0x000e300000000a00 */
[----:B------:R-:W1:Y:S01]  /*0d50*/  LDC.64 R10, c[0x0][0x398] ;  /* 0x0000e600ff0a7b82 */ /* 0x000e620000000a00 */
[----:B0-----:R-:W-:-:S07]  /*0d60*/  IMAD.WIDE R16, R4, 0x4, R8 ;  /* 0x0000000404107825 */ /* 0x001fce00078e0208 */
[----:B------:R-:W0:Y:S01]  /*0d70*/  LDC.64 R8, c[0x0][0x3a0] ;  /* 0x0000e800ff087b82 */ /* 0x000e220000000a00 */
[----:B------:R-:W0:Y:S04]  /*0d80*/  LDG.E.CONSTANT R21, desc[UR4][R16.64] ;  /* 0x0000000410157981 */ /* 0x000e28000c1e9900 */
[----:B------:R-:W2:Y:S04]  /*0d90*/  LDG.E.CONSTANT R13, desc[UR4][R16.64+0x80] ;  /* 0x00008004100d7981 */ /* 0x000ea8000c1e9900 */
[----:B------:R-:W3:Y:S04]  /*0da0*/  LDG.E.CONSTANT R15, desc[UR4][R16.64+0x100] ;  /* 0x00010004100f7981 */ /* 0x000ee8000c1e9900 */
[----:B------:R-:W4:Y:S01]  /*0db0*/  LDG.E.CONSTANT R7, desc[UR4][R16.64+0x180] ;  /* 0x0001800410077981 */ /* 0x000f22000c1e9900 */
[----:B-1----:R-:W-:-:S05]  /*0dc0*/  IMAD.WIDE R10, R4, 0x4, R10 ;  /* 0x00000004040a7825 */ /* 0x002fca00078e020a */
[----:B------:R-:W5:Y:S04]  /*0dd0*/  LDG.E.CONSTANT R3, desc[UR4][R10.64] ;  /* 0x000000040a037981 */ /* 0x000f68000c1e9900 */
[----:B------:R-:W5:Y:S04]  /*0de0*/  LDG.E.CONSTANT R22, desc[UR4][R10.64+0x80] ;  /* 0x000080040a167981 */ /* 0x000f68000c1e9900 */
[----:B------:R-:W5:Y:S04]  /*0df0*/  LDG.E.CONSTANT R16, desc[UR4][R10.64+0x100] ;  /* 0x000100040a107981 */ /* 0x000f68000c1e9900 */
[----:B------:R-:W5:Y:S01]  /*0e00*/  LDG.E.CONSTANT R24, desc[UR4][R10.64+0x180] ;  /* 0x000180040a187981 */ /* 0x000f62000c1e9900 */
[----:B0-----:R-:W-:-:S04]  /*0e10*/  IMAD.WIDE R20, R21, 0x4, R8 ;  /* 0x0000000415147825 */ /* 0x001fc800078e0208 */
[--C-:B--2---:R-:W-:Y:S02]  /*0e20*/  IMAD.WIDE R12, R13, 0x4, R8.reuse ;  /* 0x000000040d0c7825 */ /* 0x104fe400078e0208 */
[----:B------:R-:W5:Y:S02]  /*0e30*/  LDG.E.CONSTANT R20, desc[UR4][R20.64] ;  /* 0x0000000414147981 */ /* 0x000f64000c1e9900 */
[--C-:B---3--:R-:W-:Y:S02]  /*0e40*/  IMAD.WIDE R14, R15, 0x4, R8.reuse ;  /* 0x000000040f0e7825 */ /* 0x108fe400078e0208 */
[----:B------:R-:W2:Y:S02]  /*0e50*/  LDG.E.CONSTANT R12, desc[UR4][R12.64] ;  /* 0x000000040c0c7981 */ /* 0x000ea4000c1e9900 */
[----:B----4-:R-:W-:Y:S02]  /*0e60*/  IMAD.WIDE R8, R7, 0x4, R8 ;  /* 0x0000000407087825 */ /* 0x010fe400078e0208 */
[----:B------:R-:W3:Y:S04]  /*0e70*/  LDG.E.CONSTANT R14, desc[UR4][R14.64] ;  /* 0x000000040e0e7981 */ /* 0x000ee8000c1e9900 */
[----:B------:R-:W4:Y:S01]  /*0e80*/  LDG.E.CONSTANT R8, desc[UR4][R8.64] ;  /* 0x0000000408087981 */ /* 0x000f22000c1e9900 */
[----:B------:R-:W-:Y:S01]  /*0e90*/  IADD3 R4, PT, PT, R4, 0x80, RZ ;  /* 0x0000008004047810 */ /* 0x000fe20007ffe0ff */
[----:B-----5:R-:W-:-:S04]  /*0ea0*/  FFMA R3, R3, R20, R18 ;  /* 0x0000001403037223 */ /* 0x020fc80000000012 */
[----:B--2---:R-:W-:-:S04]  /*0eb0*/  FFMA R3, R22, R12, R3 ;  /* 0x0000000c16037223 */ /* 0x004fc80000000003 */
[----:B---3--:R-:W-:-:S04]  /*0ec0*/  FFMA R3, R16, R14, R3 ;  /* 0x0000000e10037223 */ /* 0x008fc80000000003 */
[----:B----4-:R-:W-:-:S07]  /*0ed0*/  FFMA R18, R24, R8, R3 ;  /* 0x0000000818127223 */ /* 0x010fce0000000003 */
.L_x_13:
[----:B------:R-:W-:Y:S05]  /*0ee0*/  BSYNC.RECONVERGENT B1 ;  /* 0x0000000000017941 */ /* 0x000fea0003800200 */
.L_x_12:
[----:B------:R-:W-:Y:S05]  /*0ef0*/  @!P1 BRA `(.L_x_5) ;  /* 0x00000000005c9947 */ /* 0x000fea0003800000 */
[----:B------:R-:W0:Y:S08]  /*0f00*/  LDC.64 R12, c[0x0][0x390] ;  /* 0x0000e400ff0c7b82 */ /* 0x000e300000000a00 */
[----:B------:R-:W1:Y:S08]  /*0f10*/  LDC.64 R8, c[0x0][0x3a0] ;  /* 0x0000e800ff087b82 */ /* 0x000e700000000a00 */
[----:B------:R-:W2:Y:S01]  /*0f20*/  LDC.64 R10, c[0x0][0x398] ;  /* 0x0000e600ff0a7b82 */ /* 0x000ea20000000a00 */
[----:B0-----:R-:W-:-:S05]  /*0f30*/  IMAD.WIDE R12, R4, 0x4, R12 ;  /* 0x00000004040c7825 */ /* 0x001fca00078e020c */
[----:B------:R-:W1:Y:S01]  /*0f40*/  LDG.E.CONSTANT R15, desc[UR4][R12.64] ;  /* 0x000000040c0f7981 */ /* 0x000e62000c1e9900 */
[----:B--2---:R-:W-:-:S05]  /*0f50*/  IMAD.WIDE R10, R4, 0x4, R10 ;  /* 0x00000004040a7825 */ /* 0x004fca00078e020a */
[----:B------:R-:W2:Y:S01]  /*0f60*/  LDG.E.CONSTANT R3, desc[UR4][R10.64] ;  /* 0x000000040a037981 */ /* 0x000ea2000c1e9900 */
[----:B-1----:R-:W-:-:S06]  /*0f70*/  IMAD.WIDE R14, R15, 0x4, R8 ;  /* 0x000000040f0e7825 */ /* 0x002fcc00078e0208 */
[----:B------:R-:W2:Y:S01]  /*0f80*/  LDG.E.CONSTANT R14, desc[UR4][R14.64] ;  /* 0x000000040e0e7981 */ /* 0x000ea2000c1e9900 */
[----:B------:R-:W-:Y:S01]  /*0f90*/  ISETP.NE.AND P0, PT, R5, 0x1, PT ;  /* 0x000000010500780c */ /* 0x000fe20003f05270 */
[----:B--2---:R-:W-:-:S12]  /*0fa0*/  FFMA R18, R3, R14, R18 ;  /* 0x0000000e03127223 */ /* 0x004fd80000000012 */
[----:B------:R-:W-:Y:S05]  /*0fb0*/  @!P0 BRA `(.L_x_5) ;  /* 0x00000000002c8947 */ /* 0x000fea0003800000 */
[----:B------:R-:W-:Y:S01]  /*0fc0*/  ISETP.NE.AND P0, PT, R5, 0x2, PT ;  /* 0x000000020500780c */ /* 0x000fe20003f05270 */
[----:B------:R-:W2:Y:S04]  /*0fd0*/  LDG.E.CONSTANT R3, desc[UR4][R10.64+0x80] ;  /* 0x000080040a037981 */ /* 0x000ea8000c1e9900 */
[----:B------:R-:W3:Y:S08]  /*0fe0*/  LDG.E.CONSTANT R5, desc[UR4][R12.64+0x80] ;  /* 0x000080040c057981 */ /* 0x000ef0000c1e9900 */
[----:B------:R-:W4:Y:S01]  /*0ff0*/  @P0 LDG.E.CONSTANT R7, desc[UR4][R12.64+0x100] ;  /* 0x000100040c070981 */ /* 0x000f22000c1e9900 */
[----:B---3--:R-:W-:-:S06]  /*1000*/  IMAD.WIDE R4, R5, 0x4, R8 ;  /* 0x0000000405047825 */ /* 0x008fcc00078e0208 */
[----:B------:R-:W2:Y:S01]  /*1010*/  LDG.E.CONSTANT R4, desc[UR4][R4.64] ;  /* 0x0000000404047981 */ /* 0x000ea2000c1e9900 */
[----:B----4-:R-:W-:-:S03]  /*1020*/  @P0 IMAD.WIDE R8, R7, 0x4, R8 ;  /* 0x0000000407080825 */ /* 0x010fc600078e0208 */
[----:B------:R-:W3:Y:S04]  /*1030*/  @P0 LDG.E.CONSTANT R7, desc[UR4][R10.64+0x100] ;  /* 0x000100040a070981 */ /* 0x000ee8000c1e9900 */
[----:B------:R-:W3:Y:S01]  /*1040*/  @P0 LDG.E.CONSTANT R8, desc[UR4][R8.64] ;  /* 0x0000000408080981 */ /* 0x000ee2000c1e9900 */
[----:B--2---:R-:W-:-:S04]  /*1050*/  FFMA R18, R3, R4, R18 ;  /* 0x0000000403127223 */ /* 0x004fc80000000012 */
[----:B---3--:R-:W-:-:S07]  /*1060*/  @P0 FFMA R18, R7, R8, R18 ;  /* 0x0000000807120223 */ /* 0x008fce0000000012 */
.L_x_5:
[----:B------:R-:W-:Y:S05]  /*1070*/  BSYNC.RECONVERGENT B0 ;  /* 0x0000000000007941 */ /* 0x000fea0003800200 */
.L_x_4:
[----:B------:R-:W0:Y:S01]  /*1080*/  LDCU UR6, c[0x0][0x3b8] ;  /* 0x00007700ff0677ac */ /* 0x000e220008000800 */
[----:B------:R-:W-:Y:S01]  /*1090*/  ISETP.NE.AND P0, PT, R0, RZ, PT ;  /* 0x000000ff0000720c */ /* 0x000fe20003f05270 */
[----:B------:R-:W-:Y:S01]  /*10a0*/  BSSY.RECONVERGENT B0, `(.L_x_14) ;  /* 0x000001f000007945 */ /* 0x000fe20003800200 */
[----:B0-----:R-:W-:-:S05]  /*10b0*/  FMUL R18, R18, UR6 ;  /* 0x0000000612127c20 */ /* 0x001fca0008400000 */
[----:B------:R-:W0:Y:S02]  /*10c0*/  SHFL.DOWN PT, R3, R18, 0x10, 0x1f ;  /* 0x0a001f0012037f89 */ /* 0x000e2400000e0000 */
[----:B0-----:R-:W-:-:S05]  /*10d0*/  FADD R3, R18, R3 ;  /* 0x0000000312037221 */ /* 0x001fca0000000000 */
[----:B------:R-:W0:Y:S02]  /*10e0*/  SHFL.DOWN PT, R4, R3, 0x8, 0x1f ;  /* 0x09001f0003047f89 */ /* 0x000e2400000e0000 */
[----:B0-----:R-:W-:-:S05]  /*10f0*/  FADD R4, R3, R4 ;  /* 0x0000000403047221 */ /* 0x001fca0000000000 */
[----:B------:R-:W0:Y:S02]  /*1100*/  SHFL.DOWN PT, R5, R4, 0x4, 0x1f ;  /* 0x08801f0004057f89 */ /* 0x000e2400000e0000 */
[----:B0-----:R-:W-:-:S05]  /*1110*/  FADD R5, R4, R5 ;  /* 0x0000000504057221 */ /* 0x001fca0000000000 */
[----:B------:R-:W0:Y:S02]  /*1120*/  SHFL.DOWN PT, R8, R5, 0x2, 0x1f ;  /* 0x08401f0005087f89 */ /* 0x000e2400000e0000 */
[----:B0-----:R-:W-:-:S05]  /*1130*/  FADD R8, R5, R8 ;  /* 0x0000000805087221 */ /* 0x001fca0000000000 */
[----:B------:R-:W0:Y:S02]  /*1140*/  SHFL.DOWN PT, R7, R8, 0x1, 0x1f ;  /* 0x08201f0008077f89 */ /* 0x000e2400000e0000 */
[----:B0-----:R-:W-:Y:S01]  /*1150*/  FADD R7, R8, R7 ;  /* 0x0000000708077221 */ /* 0x001fe20000000000 */
[----:B------:R-:W-:Y:S06]  /*1160*/  @P0 BRA `(.L_x_15) ;  /* 0x0000000000480947 */ /* 0x000fec0003800000 */
[----:B------:R-:W0:Y:S01]  /*1170*/  LDC.64 R4, c[0x0][0x3a8] ;  /* 0x0000ea00ff047b82 */ /* 0x000e220000000a00 */
[----:B------:R-:W1:Y:S01]  /*1180*/  S2R R11, SR_LANEID ;  /* 0x00000000000b7919 */ /* 0x000e620000000000 */
[----:B------:R-:W-:Y:S01]  /*1190*/  VOTEU.ANY UR6, UPT, PT ;  /* 0x0000000000067886 */ /* 0x000fe200038e0100 */
[----:B------:R-:W2:Y:S01]  /*11a0*/  LDCU UR7, c[0x0][0x3bc] ;  /* 0x00007780ff0777ac */ /* 0x000ea20008000800 */
[----:B0-----:R-:W-:-:S05]  /*11b0*/  IMAD.WIDE R2, R2, 0x4, R4 ;  /* 0x0000000402027825 */ /* 0x001fca00078e0204 */
[----:B------:R-:W2:Y:S01]  /*11c0*/  LDG.E R6, desc[UR4][R2.64] ;  /* 0x0000000402067981 */ /* 0x000ea2000c1e1900 */
[----:B------:R-:W1:Y:S01]  /*11d0*/  FLO.U32 R8, UR6 ;  /* 0x0000000600087d00 */ /* 0x000e6200080e0000 */
[----:B------:R-:W0:Y:S07]  /*11e0*/  LDC.64 R4, c[0x0][0x3b0] ;  /* 0x0000ec00ff047b82 */ /* 0x000e2e0000000a00 */
[----:B------:R-:W0:Y:S01]  /*11f0*/  POPC R9, UR6 ;  /* 0x0000000600097d09 */ /* 0x000e220008000000 */
[----:B-1----:R-:W-:Y:S01]  /*1200*/  ISETP.EQ.U32.AND P0, PT, R8, R11, PT ;  /* 0x0000000b0800720c */ /* 0x002fe20003f02070 */
[----:B------:R-:W1:Y:S01]  /*1210*/  S2R R10, SR_LTMASK ;  /* 0x00000000000a7919 */ /* 0x000e620000003900 */
[----:B--2---:R-:W-:-:S05]  /*1220*/  FFMA R7, R6, UR7, R7 ;  /* 0x0000000706077c23 */ /* 0x004fca0008000007 */
[----:B------:R-:W-:Y:S06]  /*1230*/  STG.E desc[UR4][R2.64], R7 ;  /* 0x0000000702007986 */ /* 0x000fec000c101904 */
[----:B0-----:R-:W2:Y:S01]  /*1240*/  @P0 ATOMG.E.ADD.STRONG.GPU PT, R5, desc[UR4][R4.64], R9 ;  /* 0x80000009040509a8 */ /* 0x001ea200081ef104 */
[----:B-1----:R-:W-:-:S04]  /*1250*/  LOP3.LUT R10, R10, UR6, RZ, 0xc0, !PT ;  /* 0x000000060a0a7c12 */ /* 0x002fc8000f8ec0ff */
[----:B------:R-:W0:Y:S01]  /*1260*/  POPC R11, R10 ;  /* 0x0000000a000b7309 */ /* 0x000e220000000000 */
[----:B--2---:R-:W0:Y:S02]  /*1270*/  SHFL.IDX PT, R6, R5, R8, 0x1f ;  /* 0x00001f0805067589 */ /* 0x004e2400000e0000 */
[----:B0-----:R-:W-:-:S07]  /*1280*/  IADD3 R6, PT, PT, R6, R11, RZ ;  /* 0x0000000b06067210 */ /* 0x001fce0007ffe0ff */
.L_x_15:
[----:B------:R-:W-:Y:S05]  /*1290*/  BSYNC.RECONVERGENT B0 ;  /* 0x0000000000007941 */ /* 0x000fea0003800200 */
.L_x_14:
[----:B------:R-:W0:Y:S01]  /*12a0*/  SHFL.IDX PT, R2, R6, RZ, 0x1f ;  /* 0x00001fff06027589 */ /* 0x000e2200000e0000 */
[----:B------:R-:W0:Y:S02]  /*12b0*/  LDCU UR6, c[0x0][0x380] ;  /* 0x00007000ff0677ac */ /* 0x000e240008000800 */
[----:B0-----:R-:W-:-:S13]  /*12c0*/  ISETP.GE.AND P0, PT, R2, UR6, PT ;  /* 0x0000000602007c0c */ /* 0x001fda000bf06270 */
[----:B------:R-:W-:Y:S05]  /*12d0*/  @!P0 BRA `(.L_x_16) ;  /* 0xffffffec00a48947 */ /* 0x000fea000383ffff */
[----:B------:R-:W-:Y:S05]  /*12e0*/  EXIT ;  /* 0x000000000000794d */ /* 0x000fea0003800000 */
.L_x_17:
[----:B------:R-:W-:-:S00]  /*12f0*/  BRA `(.L_x_17) ;  /* 0xfffffffc00fc7947 */ /* 0x000fc0000383ffff */
[----:B------:R-:W-:-:S00]  /*1300*/  NOP ;  /* 0x0000000000007918 */ /* 0x000fc00000000000 */
[----:B------:R-:W-:-:S00]  /*1310*/  NOP ;  /* 0x0000000000007918 */ /* 0x000fc00000000000 */
[----:B------:R-:W-:-:S00]  /*1320*/  NOP ;  /* 0x0000000000007918 */ /* 0x000fc00000000000 */
[----:B------:R-:W-:-:S00]  /*1330*/  NOP ;  /* 0x0000000000007918 */ /* 0x000fc00000000000 */
[----:B------:R-:W-:-:S00]  /*1340*/  NOP ;  /* 0x0000000000007918 */ /* 0x000fc00000000000 */
[----:B------:R-:W-:-:S00]  /*1350*/  NOP ;  /* 0x0000000000007918 */ /* 0x000fc00000000000 */
[----:B------:R-:W-:-:S00]  /*1360*/  NOP ;  /* 0x0000000000007918 */ /* 0x000fc00000000000 */
[----:B------:R-:W-:-:S00]  /*1370*/  NOP ;  /* 0x0000000000007918 */ /* 0x000fc00000000000 */
.L_x_72:


//--------------------- .text._Z16lightspmv_kernelILi8EEviPKiS1_PKfS3_PfPiff --------------------------
	.section	.text._Z16lightspmv_kernelILi8EEviPKiS1_PKfS3_PfPiff,"ax",@progbits
	.align	128
        .global         _Z16lightspmv_kernelILi8EEviPKiS1_PKfS3_PfPiff
        .type           _Z16lightspmv_kernelILi8EEviPKiS1_PKfS3_PfPiff,@function
        .size           _Z16lightspmv_kernelILi8EEviPKiS1_PKfS3_PfPiff,(.L_x_73 - _Z16lightspmv_kernelILi8EEviPKiS1_PKfS3_PfPiff)
        .other          _Z16lightspmv_kernelILi8EEviPKiS1_PKfS3_PfPiff,@"STO_CUDA_ENTRY STV_DEFAULT"
_Z16lightspmv_kernelILi8EEviPKiS1_PKfS3_PfPiff:
.text._Z16lightspmv_kernelILi8EEviPKiS1_PKfS3_PfPiff:
        /* <DEDUP_REMOVED lines=10> */
[----:B------:R-:W2:Y:S01]  /*00a0*/  POPC R4, UR6 ;  /* 0x0000000600047d09 */ /* 0x000ea20008000000 */
[----:B0-----:R-:W-:-:S02]  /*00b0*/  ISETP.EQ.U32.AND P0, PT, R6, R7, PT ;  /* 0x000000070600720c */ /* 0x001fc40003f02070 */
[----:B--2---:R-:W-:-:S11]  /*00c0*/  SHF.L.U32 R7, R4, 0x2, RZ ;  /* 0x0000000204077819 */ /* 0x004fd600000006ff */
[----:B-1----:R-:W2:Y:S01]  /*00d0*/  @P0 ATOMG.E.ADD.STRONG.GPU PT, R3, desc[UR4][R2.64], R7 ;  /* 0x80000007020309a8 */ /* 0x002ea200081ef104 */
[----:B------:R-:W0:Y:S02]  /*00e0*/  S2R R8, SR_LTMASK ;  /* 0x0000000000087919 */ /* 0x000e240000003900 */
[----:B0-----:R-:W-:-:S04]  /*00f0*/  LOP3.LUT R8, R8, UR6, RZ, 0xc0, !PT ;  /* 0x0000000608087c12 */ /* 0x001fc8000f8ec0ff */
[----:B------:R-:W0:Y:S01]  /*0100*/  POPC R9, R8 ;  /* 0x0000000800097309 */ /* 0x000e220000000000 */
[----:B--2---:R-:W0:Y:S02]  /*0110*/  SHFL.IDX PT, R4, R3, R6, 0x1f ;  /* 0x00001f0603047589 */ /* 0x004e2400000e0000 */
[----:B0-----:R-:W-:-:S07]  /*0120*/  LEA R4, R9, R4, 0x2 ;  /* 0x0000000409047211 */ /* 0x001fce00078e10ff */
.L_x_19:
[----:B------:R-:W-:Y:S05]  /*0130*/  BSYNC.RECONVERGENT B0 ;  /* 0x0000000000007941 */ /* 0x000fea0003800200 */
.L_x_18:
[----:B------:R-:W0:Y:S01]  /*0140*/  SHFL.IDX PT, R3, R4, RZ, 0x1f ;  /* 0x00001fff04037589 */ /* 0x000e2200000e0000 */
[----:B------:R-:W1:Y:S01]  /*0150*/  LDCU UR6, c[0x0][0x380] ;  /* 0x00007000ff0677ac */ /* 0x000e620008000800 */
[----:B0-----:R-:W-:-:S04]  /*0160*/  LEA.HI R3, R0, R3, RZ, 0x1d ;  /* 0x0000000300037211 */ /* 0x001fc800078fe8ff */
[----:B-1----:R-:W-:-:S13]  /*0170*/  ISETP.GE.AND P0, PT, R3, UR6, PT ;  /* 0x0000000603007c0c */ /* 0x002fda000bf06270 */
[----:B------:R-:W-:Y:S05]  /*0180*/  @P0 EXIT ;  /* 0x000000000000094d */ /* 0x000fea0003800000 */
[----:B------:R-:W-:-:S07]  /*0190*/  LOP3.LUT R2, R5, 0x7, RZ, 0xc0, !PT ;  /* 0x0000000705027812 */ /* 0x000fce00078ec0ff */
.L_x_31:
[----:B0-----:R-:W0:Y:S02]  /*01a0*/  LDC.64 R6, c[0x0][0x388] ;  /* 0x0000e200ff067b82 */ /* 0x001e240000000a00 */
[----:B0-----:R-:W-:-:S05]  /*01b0*/  IMAD.WIDE R6, R3, 0x4, R6 ;  /* 0x0000000403067825 */ /* 0x001fca00078e0206 */
[----:B------:R-:W2:Y:S04]  /*01c0*/  LDG.E.CONSTANT R9, desc[UR4][R6.64] ;  /* 0x0000000406097981 */ /* 0x000ea8000c1e9900 */
[----:B------:R-:W3:Y:S01]  /*01d0*/  LDG.E.CONSTANT R8, desc[UR4][R6.64+0x4] ;  /* 0x0000040406087981 */ /* 0x000ee2000c1e9900 */
[----:B------:R-:W-:Y:S05]  /*01e0*/  YIELD ;  /* 0x0000000000007946 */ /* 0x000fea0003800000 */
[----:B------:R-:W-:Y:S01]  /*01f0*/  BSSY.RECONVERGENT B0, `(.L_x_20) ;  /* 0x00000d9000007945 */ /* 0x000fe20003800200 */
[----:B------:R-:W-:Y:S01]  /*0200*/  HFMA2 R25, -RZ, RZ, 0, 0 ;  /* 0x00000000ff197431 */ /* 0x000fe200000001ff */
[----:B--2---:R-:W-:-:S04]  /*0210*/  IADD3 R5, PT, PT, R2, R9, RZ ;  /* 0x0000000902057210 */ /* 0x004fc80007ffe0ff */
[----:B---3--:R-:W-:-:S13]  /*0220*/  ISETP.GE.AND P0, PT, R5, R8, PT ;  /* 0x000000080500720c */ /* 0x008fda0003f06270 */
[----:B------:R-:W-:Y:S05]  /*0230*/  @P0 BRA `(.L_x_21) ;  /* 0x0000000c00500947 */ /* 0x000fea0003800000 */
[----:B------:R-:W-:Y:S01]  /*0240*/  LOP3.LUT R7, RZ, R2, RZ, 0x33, !PT ;  /* 0x00000002ff077212 */ /* 0x000fe200078e33ff */
[----:B------:R-:W-:Y:S01]  /*0250*/  BSSY.RECONVERGENT B1, `(.L_x_22) ;  /* 0x0000064000017945 */ /* 0x000fe20003800200 */
[----:B------:R-:W-:Y:S02]  /*0260*/  VIADDMNMX R6, R5, 0x8, R8, !PT ;  /* 0x0000000805067846 */ /* 0x000fe40007800108 */
[----:B------:R-:W-:Y:S02]  /*0270*/  MOV R25, RZ ;  /* 0x000000ff00197202 */ /* 0x000fe40000000f00 */
[----:B------:R-:W-:-:S04]  /*0280*/  IADD3 R7, PT, PT, -R9, R6, R7 ;  /* 0x0000000609077210 */ /* 0x000fc80007ffe107 */
[C---:B------:R-:W-:Y:S02]  /*0290*/  ISETP.GE.U32.AND P1, PT, R7.reuse, 0x78, PT ;  /* 0x000000780700780c */ /* 0x040fe40003f26070 */
[----:B------:R-:W-:-:S04]  /*02a0*/  LEA.HI R6, R7, 0x1, RZ, 0x1d ;  /* 0x0000000107067811 */ /* 0x000fc800078fe8ff */
[----:B------:R-:W-:-:S07]  /*02b0*/  LOP3.LUT P0, R8, R6, 0xf, RZ, 0xc0, !PT ;  /* 0x0000000f06087812 */ /* 0x000fce000780c0ff */
[----:B------:R-:W-:Y:S06]  /*02c0*/  @!P1 BRA `(.L_x_23) ;  /* 0x0000000400709947 */ /* 0x000fec0003800000 */
[----:B------:R-:W-:Y:S02]  /*02d0*/  LOP3.LUT R7, R6, 0x3ffffff0, RZ, 0xc0, !PT ;  /* 0x3ffffff006077812 */ /* 0x000fe400078ec0ff */
[----:B------:R-:W-:Y:S02]  /*02e0*/  MOV R25, RZ ;  /* 0x000000ff00197202 */ /* 0x000fe40000000f00 */
[----:B------:R-:W-:-:S07]  /*02f0*/  IADD3 R7, PT, PT, -R7, RZ, RZ ;  /* 0x000000ff07077210 */ /* 0x000fce0007ffe1ff */
.L_x_24:
        /* <DEDUP_REMOVED lines=12> */
[----:B------:R-:W5:Y:S04]  /*03c0*/  LDG.E.CONSTANT R23, desc[UR4][R16.64+0xa0] ;  /* 0x0000a00410177981 */ /* 0x000f68000c1e9900 */
[----:B------:R-:W2:Y:S04]  /*03d0*/  LDG.E.CONSTANT R20, desc[UR4][R12.64+0x40] ;  /* 0x000040040c147981 */ /* 0x000ea8000c1e9900 */
[----:B------:R-:W2:Y:S01]  /*03e0*/  LDG.E.CONSTANT R21, desc[UR4][R16.64+0xc0] ;  /* 0x0000c00410157981 */ /* 0x000ea2000c1e9900 */
[----:B-1----:R-:W-:-:S04]  /*03f0*/  IMAD.WIDE R26, R27, 0x4, R14 ;  /* 0x000000041b1a7825 */ /* 0x002fc800078e020e */
[--C-:B---3--:R-:W-:Y:S02]  /*0400*/  IMAD.WIDE R10, R11, 0x4, R14.reuse ;  /* 0x000000040b0a7825 */ /* 0x108fe400078e020e */
[----:B------:R-:W3:Y:S04]  /*0410*/  LDG.E.CONSTANT R26, desc[UR4][R26.64] ;  /* 0x000000041a1a7981 */ /* 0x000ee8000c1e9900 */
[----:B------:R-:W2:Y:S01]  /*0420*/  LDG.E.CONSTANT R11, desc[UR4][R10.64] ;  /* 0x000000040a0b7981 */ /* 0x000ea2000c1e9900 */
[----:B----4-:R-:W-:-:S05]  /*0430*/  IMAD.WIDE R18, R19, 0x4, R14 ;  /* 0x0000000413127825 */ /* 0x010fca00078e020e */
[----:B------:R5:W4:Y:S02]  /*0440*/  LDG.E.CONSTANT R9, desc[UR4][R18.64] ;  /* 0x0000000412097981 */ /* 0x000b24000c1e9900 */
[----:B-----5:R-:W-:Y:S02]  /*0450*/  IMAD.WIDE R18, R23, 0x4, R14 ;  /* 0x0000000417127825 */ /* 0x020fe400078e020e */
[----:B------:R-:W5:Y:S04]  /*0460*/  LDG.E.CONSTANT R23, desc[UR4][R16.64+0x100] ;  /* 0x0001000410177981 */ /* 0x000f68000c1e9900 */
[----:B------:R-:W5:Y:S01]  /*0470*/  LDG.E.CONSTANT R19, desc[UR4][R18.64] ;  /* 0x0000000412137981 */ /* 0x000f62000c1e9900 */
[----:B---3--:R-:W-:Y:S01]  /*0480*/  FFMA R25, R28, R26, R25 ;  /* 0x0000001a1c197223 */ /* 0x008fe20000000019 */
[----:B--2---:R-:W-:-:S02]  /*0490*/  IMAD.WIDE R28, R29, 0x4, R14 ;  /* 0x000000041d1c7825 */ /* 0x004fc400078e020e */
[----:B------:R-:W2:Y:S02]  /*04a0*/  LDG.E.CONSTANT R26, desc[UR4][R12.64+0x60] ;  /* 0x000060040c1a7981 */ /* 0x000ea4000c1e9900 */
[----:B------:R-:W-:Y:S01]  /*04b0*/  FFMA R27, R22, R11, R25 ;  /* 0x0000000b161b7223 */ /* 0x000fe20000000019 */
[----:B------:R-:W-:Y:S01]  /*04c0*/  IMAD.WIDE R24, R24, 0x4, R14 ;  /* 0x0000000418187825 */ /* 0x000fe200078e020e */
[----:B------:R-:W2:Y:S04]  /*04d0*/  LDG.E.CONSTANT R10, desc[UR4][R28.64] ;  /* 0x000000041c0a7981 */ /* 0x000ea8000c1e9900 */
[----:B------:R-:W3:Y:S04]  /*04e0*/  LDG.E.CONSTANT R11, desc[UR4][R16.64+0xe0] ;  /* 0x0000e004100b7981 */ /* 0x000ee8000c1e9900 */
[----:B------:R-:W5:Y:S04]  /*04f0*/  LDG.E.CONSTANT R25, desc[UR4][R24.64] ;  /* 0x0000000418197981 */ /* 0x000f68000c1e9900 */
[----:B------:R-:W5:Y:S01]  /*0500*/  LDG.E.CONSTANT R22, desc[UR4][R12.64+0xa0] ;  /* 0x0000a0040c167981 */ /* 0x000f62000c1e9900 */
[----:B----4-:R-:W-:-:S03]  /*0510*/  FFMA R9, R20, R9, R27 ;  /* 0x0000000914097223 */ /* 0x010fc6000000001b */
[----:B------:R-:W4:Y:S04]  /*0520*/  LDG.E.CONSTANT R29, desc[UR4][R16.64+0x120] ;  /* 0x00012004101d7981 */ /* 0x000f28000c1e9900 */
[----:B------:R-:W5:Y:S01]  /*0530*/  LDG.E.CONSTANT R24, desc[UR4][R12.64+0x80] ;  /* 0x000080040c187981 */ /* 0x000f62000c1e9900 */
[----:B------:R-:W-:-:S03]  /*0540*/  IMAD.WIDE R20, R21, 0x4, R14 ;  /* 0x0000000415147825 */ /* 0x000fc600078e020e */
[----:B------:R-:W4:Y:S04]  /*0550*/  LDG.E.CONSTANT R27, desc[UR4][R12.64+0xc0] ;  /* 0x0000c0040c1b7981 */ /* 0x000f28000c1e9900 */
[----:B------:R-:W4:Y:S04]  /*0560*/  LDG.E.CONSTANT R20, desc[UR4][R20.64] ;  /* 0x0000000414147981 */ /* 0x000f28000c1e9900 */
[----:B------:R-:W4:Y:S04]  /*0570*/  LDG.E.CONSTANT R28, desc[UR4][R16.64+0x1e0] ;  /* 0x0001e004101c7981 */ /* 0x000f28000c1e9900 */
[----:B------:R-:W4:Y:S01]  /*0580*/  LDG.E.CONSTANT R21, desc[UR4][R16.64+0x160] ;  /* 0x0001600410157981 */ /* 0x000f22000c1e9900 */
[----:B--2---:R-:W-:-:S03]  /*0590*/  FFMA R9, R26, R10, R9 ;  /* 0x0000000a1a097223 */ /* 0x004fc60000000009 */
[----:B------:R-:W2:Y:S01]  /*05a0*/  LDG.E.CONSTANT R26, desc[UR4][R12.64+0x100] ;  /* 0x000100040c1a7981 */ /* 0x000ea2000c1e9900 */
[----:B---3--:R-:W-:-:S06]  /*05b0*/  IMAD.WIDE R10, R11, 0x4, R14 ;  /* 0x000000040b0a7825 */ /* 0x008fcc00078e020e */
[----:B------:R-:W3:Y:S01]  /*05c0*/  LDG.E.CONSTANT R10, desc[UR4][R10.64] ;  /* 0x000000040a0a7981 */ /* 0x000ee2000c1e9900 */
[----:B-----5:R-:W-:-:S03]  /*05d0*/  FFMA R9, R24, R25, R9 ;  /* 0x0000001918097223 */ /* 0x020fc60000000009 */
[----:B------:R-:W3:Y:S01]  /*05e0*/  LDG.E.CONSTANT R25, desc[UR4][R12.64+0xe0] ;  /* 0x0000e0040c197981 */ /* 0x000ee2000c1e9900 */
[----:B------:R-:W-:Y:S01]  /*05f0*/  FFMA R24, R22, R19, R9 ;  /* 0x0000001316187223 */ /* 0x000fe20000000009 */
[--C-:B------:R-:W-:Y:S02]  /*0600*/  IMAD.WIDE R18, R23, 0x4, R14.reuse ;  /* 0x0000000417127825 */ /* 0x100fe400078e020e */
[----:B------:R-:W5:Y:S04]  /*0610*/  LDG.E.CONSTANT R9, desc[UR4][R16.64+0x140] ;  /* 0x0001400410097981 */ /* 0x000f68000c1e9900 */
[----:B------:R0:W2:Y:S01]  /*0620*/  LDG.E.CONSTANT R19, desc[UR4][R18.64] ;  /* 0x0000000412137981 */ /* 0x0000a2000c1e9900 */
[----:B----4-:R-:W-:-:S03]  /*0630*/  IMAD.WIDE R22, R29, 0x4, R14 ;  /* 0x000000041d167825 */ /* 0x010fc600078e020e */
[----:B------:R-:W4:Y:S04]  /*0640*/  LDG.E.CONSTANT R29, desc[UR4][R16.64+0x1a0] ;  /* 0x0001a004101d7981 */ /* 0x000f28000c1e9900 */
[----:B------:R-:W4:Y:S01]  /*0650*/  LDG.E.CONSTANT R23, desc[UR4][R22.64] ;  /* 0x0000000416177981 */ /* 0x000f22000c1e9900 */
[----:B0-----:R-:W-:-:S03]  /*0660*/  FFMA R18, R27, R20, R24 ;  /* 0x000000141b127223 */ /* 0x001fc60000000018 */
[----:B------:R-:W4:Y:S04]  /*0670*/  LDG.E.CONSTANT R27, desc[UR4][R16.64+0x180] ;  /* 0x00018004101b7981 */ /* 0x000f28000c1e9900 */
[----:B------:R-:W4:Y:S04]  /*0680*/  LDG.E.CONSTANT R20, desc[UR4][R12.64+0x120] ;  /* 0x000120040c147981 */ /* 0x000f28000c1e9900 */
[----:B------:R4:W4:Y:S04]  /*0690*/  LDG.E.CONSTANT R24, desc[UR4][R16.64+0x1c0] ;  /* 0x0001c00410187981 */ /* 0x000928000c1e9900 */
[----:B------:R-:W4:Y:S01]  /*06a0*/  LDG.E.CONSTANT R22, desc[UR4][R12.64+0x180] ;  /* 0x000180040c167981 */ /* 0x000f22000c1e9900 */
[----:B---3--:R-:W-:Y:S01]  /*06b0*/  FFMA R25, R25, R10, R18 ;  /* 0x0000000a19197223 */ /* 0x008fe20000000012 */
[----:B-----5:R-:W-:-:S02]  /*06c0*/  IMAD.WIDE R10, R9, 0x4, R14 ;  /* 0x00000004090a7825 */ /* 0x020fc400078e020e */
[----:B------:R-:W3:Y:S02]  /*06d0*/  LDG.E.CONSTANT R9, desc[UR4][R12.64+0x140] ;  /* 0x000140040c097981 */ /* 0x000ee4000c1e9900 */
[----:B--2---:R-:W-:Y:S01]  /*06e0*/  FFMA R25, R26, R19, R25 ;  /* 0x000000131a197223 */ /* 0x004fe20000000019 */
[--C-:B------:R-:W-:Y:S01]  /*06f0*/  IMAD.WIDE R18, R21, 0x4, R14.reuse ;  /* 0x0000000415127825 */ /* 0x100fe200078e020e */
[----:B------:R-:W3:Y:S04]  /*0700*/  LDG.E.CONSTANT R10, desc[UR4][R10.64] ;  /* 0x000000040a0a7981 */ /* 0x000ee8000c1e9900 */
[----:B------:R-:W2:Y:S01]  /*0710*/  LDG.E.CONSTANT R21, desc[UR4][R12.64+0x160] ;  /* 0x000160040c157981 */ /* 0x000ea2000c1e9900 */
[----:B----4-:R-:W-:-:S03]  /*0720*/  IMAD.WIDE R16, R29, 0x4, R14 ;  /* 0x000000041d107825 */ /* 0x010fc600078e020e */
        /* <DEDUP_REMOVED lines=22> */
.L_x_23:
[----:B------:R-:W-:Y:S05]  /*0890*/  BSYNC.RECONVERGENT B1 ;  /* 0x0000000000017941 */ /* 0x000fea0003800200 */
.L_x_22:
        /* <DEDUP_REMOVED lines=17> */
[----:B------:R-:W4:Y:S04]  /*09b0*/  LDG.E.CONSTANT R23, desc[UR4][R26.64+0xa0] ;  /* 0x0000a0041a177981 */ /* 0x000f28000c1e9900 */
[----:B------:R-:W2:Y:S04]  /*09c0*/  LDG.E.CONSTANT R17, desc[UR4][R26.64+0xc0] ;  /* 0x0000c0041a117981 */ /* 0x000ea8000c1e9900 */
[----:B------:R3:W2:Y:S04]  /*09d0*/  LDG.E.CONSTANT R29, desc[UR4][R26.64+0xe0] ;  /* 0x0000e0041a1d7981 */ /* 0x0006a8000c1e9900 */
[----:B------:R-:W2:Y:S04]  /*09e0*/  LDG.E.CONSTANT R9, desc[UR4][R18.64+0x20] ;  /* 0x0000200412097981 */ /* 0x000ea8000c1e9900 */
[----:B------:R-:W2:Y:S04]  /*09f0*/  LDG.E.CONSTANT R10, desc[UR4][R18.64+0x40] ;  /* 0x00004004120a7981 */ /* 0x000ea8000c1e9900 */
[----:B------:R-:W2:Y:S04]  /*0a00*/  LDG.E.CONSTANT R11, desc[UR4][R18.64+0x60] ;  /* 0x00006004120b7981 */ /* 0x000ea8000c1e9900 */
[----:B------:R-:W2:Y:S01]  /*0a10*/  LDG.E.CONSTANT R24, desc[UR4][R18.64+0xc0] ;  /* 0x0000c00412187981 */ /* 0x000ea2000c1e9900 */
[----:B-1----:R-:W-:-:S06]  /*0a20*/  IMAD.WIDE R12, R13, 0x4, R14 ;  /* 0x000000040d0c7825 */ /* 0x002fcc00078e020e */
[----:B------:R-:W5:Y:S01]  /*0a30*/  LDG.E.CONSTANT R12, desc[UR4][R12.64] ;  /* 0x000000040c0c7981 */ /* 0x000f62000c1e9900 */
[----:B---3--:R-:W-:-:S06]  /*0a40*/  IMAD.WIDE R26, R22, 0x4, R14 ;  /* 0x00000004161a7825 */ /* 0x008fcc00078e020e */
[----:B------:R-:W3:Y:S04]  /*0a50*/  LDG.E.CONSTANT R26, desc[UR4][R26.64] ;  /* 0x000000041a1a7981 */ /* 0x000ee8000c1e9900 */
[----:B------:R-:W3:Y:S01]  /*0a60*/  LDG.E.CONSTANT R13, desc[UR4][R18.64+0xa0] ;  /* 0x0000a004120d7981 */ /* 0x000ee2000c1e9900 */
[----:B----4-:R-:W-:-:S06]  /*0a70*/  IMAD.WIDE R22, R23, 0x4, R14 ;  /* 0x0000000417167825 */ /* 0x010fcc00078e020e */
[----:B------:R-:W4:Y:S01]  /*0a80*/  LDG.E.CONSTANT R22, desc[UR4][R22.64] ;  /* 0x0000000416167981 */ /* 0x000f22000c1e9900 */
[----:B-----5:R-:W-:-:S03]  /*0a90*/  FFMA R8, R8, R12, R25 ;  /* 0x0000000c08087223 */ /* 0x020fc60000000019 */
[----:B------:R-:W5:Y:S04]  /*0aa0*/  LDG.E.CONSTANT R12, desc[UR4][R18.64+0x80] ;  /* 0x00008004120c7981 */ /* 0x000f68000c1e9900 */
[----:B------:R0:W4:Y:S02]  /*0ab0*/  LDG.E.CONSTANT R25, desc[UR4][R18.64+0xe0] ;  /* 0x0000e00412197981 */ /* 0x000124000c1e9900 */
[----:B0-----:R-:W-:-:S05]  /*0ac0*/  IMAD.WIDE R18, R20, 0x4, R14 ;  /* 0x0000000414127825 */ /* 0x001fca00078e020e */
[----:B------:R0:W5:Y:S01]  /*0ad0*/  LDG.E.CONSTANT R27, desc[UR4][R18.64] ;  /* 0x00000004121b7981 */ /* 0x000162000c1e9900 */
[----:B--2---:R-:W-:-:S06]  /*0ae0*/  IMAD.WIDE R20, R21, 0x4, R14 ;  /* 0x0000000415147825 */ /* 0x004fcc00078e020e */
[----:B------:R-:W2:Y:S01]  /*0af0*/  LDG.E.CONSTANT R21, desc[UR4][R20.64] ;  /* 0x0000000414157981 */ /* 0x000ea2000c1e9900 */
[----:B0-----:R-:W-:-:S06]  /*0b00*/  IMAD.WIDE R18, R16, 0x4, R14 ;  /* 0x0000000410127825 */ /* 0x001fcc00078e020e */
[----:B------:R-:W4:Y:S01]  /*0b10*/  LDG.E.CONSTANT R18, desc[UR4][R18.64] ;  /* 0x0000000412127981 */ /* 0x000f22000c1e9900 */
[----:B------:R-:W-:-:S04]  /*0b20*/  IMAD.WIDE R16, R17, 0x4, R14 ;  /* 0x0000000411107825 */ /* 0x000fc800078e020e */
[----:B------:R-:W-:Y:S02]  /*0b30*/  IMAD.WIDE R14, R29, 0x4, R14 ;  /* 0x000000041d0e7825 */ /* 0x000fe400078e020e */
[----:B------:R-:W2:Y:S04]  /*0b40*/  LDG.E.CONSTANT R16, desc[UR4][R16.64] ;  /* 0x0000000410107981 */ /* 0x000ea8000c1e9900 */
[----:B------:R-:W2:Y:S01]  /*0b50*/  LDG.E.CONSTANT R14, desc[UR4][R14.64] ;  /* 0x000000040e0e7981 */ /* 0x000ea2000c1e9900 */
[----:B---3--:R-:W-:Y:S01]  /*0b60*/  FFMA R9, R9, R26, R8 ;  /* 0x0000001a09097223 */ /* 0x008fe20000000008 */
[----:B------:R-:W-:-:S03]  /*0b70*/  IADD3 R5, PT, PT, R5, 0x40, RZ ;  /* 0x0000004005057810 */ /* 0x000fc60007ffe0ff */
[----:B-----5:R-:W-:-:S04]  /*0b80*/  FFMA R10, R10, R27, R9 ;  /* 0x0000001b0a0a7223 */ /* 0x020fc80000000009 */
[----:B----4-:R-:W-:-:S04]  /*0b90*/  FFMA R11, R11, R18, R10 ;  /* 0x000000120b0b7223 */ /* 0x010fc8000000000a */
[----:B--2---:R-:W-:-:S04]  /*0ba0*/  FFMA R12, R12, R21, R11 ;  /* 0x000000150c0c7223 */ /* 0x004fc8000000000b */
[----:B------:R-:W-:-:S04]  /*0bb0*/  FFMA R13, R13, R22, R12 ;  /* 0x000000160d0d7223 */ /* 0x000fc8000000000c */
[----:B------:R-:W-:-:S04]  /*0bc0*/  FFMA R24, R24, R16, R13 ;  /* 0x0000001018187223 */ /* 0x000fc8000000000d */
[----:B------:R-:W-:-:S07]  /*0bd0*/  FFMA R25, R25, R14, R24 ;  /* 0x0000000e19197223 */ /* 0x000fce0000000018 */
.L_x_26:
[----:B------:R-:W-:Y:S05]  /*0be0*/  BSYNC.RECONVERGENT B1 ;  /* 0x0000000000017941 */ /* 0x000fea0003800200 */
.L_x_25:
        /* <DEDUP_REMOVED lines=32> */
.L_x_28:
[----:B------:R-:W-:Y:S05]  /*0df0*/  BSYNC.RECONVERGENT B1 ;  /* 0x0000000000017941 */ /* 0x000fea0003800200 */
.L_x_27:
        /* <DEDUP_REMOVED lines=16> */
[----:B------:R-:W4:Y:S04]  /*0f00*/  @P0 LDG.E.CONSTANT R5, desc[UR4][R10.64+0x40] ;  /* 0x000040040a050981 */ /* 0x000f28000c1e9900 */
[----:B------:R-:W5:Y:S01]  /*0f10*/  @P0 LDG.E.CONSTANT R16, desc[UR4][R12.64+0x40] ;  /* 0x000040040c100981 */ /* 0x000f62000c1e9900 */
[----:B--2---:R-:W-:-:S06]  /*0f20*/  IMAD.WIDE R6, R7, 0x4, R8 ;  /* 0x0000000407067825 */ /* 0x004fcc00078e0208 */
[----:B------:R-:W3:Y:S01]  /*0f30*/  LDG.E.CONSTANT R6, desc[UR4][R6.64] ;  /* 0x0000000406067981 */ /* 0x000ee2000c1e9900 */
[----:B----4-:R-:W-:-:S06]  /*0f40*/  @P0 IMAD.WIDE R8, R5, 0x4, R8 ;  /* 0x0000000405080825 */ /* 0x010fcc00078e0208 */
[----:B------:R-:W5:Y:S01]  /*0f50*/  @P0 LDG.E.CONSTANT R8, desc[UR4][R8.64] ;  /* 0x0000000408080981 */ /* 0x000f62000c1e9900 */
[----:B---3--:R-:W-:-:S04]  /*0f60*/  FFMA R25, R14, R6, R25 ;  /* 0x000000060e197223 */ /* 0x008fc80000000019 */
[----:B-----5:R-:W-:-:S07]  /*0f70*/  @P0 FFMA R25, R16, R8, R25 ;  /* 0x0000000810190223 */ /* 0x020fce0000000019 */
.L_x_21:
[----:B------:R-:W-:Y:S05]  /*0f80*/  BSYNC.RECONVERGENT B0 ;  /* 0x0000000000007941 */ /* 0x000fea0003800200 */
.L_x_20:
[----:B------:R-:W0:Y:S01]  /*0f90*/  LDCU UR6, c[0x0][0x3b8] ;  /* 0x00007700ff0677ac */ /* 0x000e220008000800 */
[----:B------:R-:W-:Y:S01]  /*0fa0*/  ISETP.NE.AND P0, PT, R2, RZ, PT ;  /* 0x000000ff0200720c */ /* 0x000fe20003f05270 */
[----:B0-----:R-:W-:Y:S01]  /*0fb0*/  FMUL R25, R25, UR6 ;  /* 0x0000000619197c20 */ /* 0x001fe20008400000 */
[----:B------:R-:W-:-:S03]  /*0fc0*/  UMOV UR6, 0xffffffff ;  /* 0xffffffff00067882 */ /* 0x000fc60000000000 */
[----:B------:R-:W-:Y:S08]  /*0fd0*/  BRA.DIV UR6, `(.L_x_29) ;  /* 0x0000000206887947 */ /* 0x000ff0000b800000 */
[----:B------:R-:W0:Y:S02]  /*0fe0*/  SHFL.DOWN PT, R6, R25, 0x4, 0x181f ;  /* 0x08981f0019067f89 */ /* 0x000e2400000e0000 */
[----:B0-----:R-:W-:-:S05]  /*0ff0*/  FADD R6, R25, R6 ;  /* 0x0000000619067221 */ /* 0x001fca0000000000 */
[----:B------:R-:W0:Y:S02]  /*1000*/  SHFL.DOWN PT, R5, R6, 0x2, 0x181f ;  /* 0x08581f0006057f89 */ /* 0x000e2400000e0000 */
[----:B0-----:R-:W-:-:S05]  /*1010*/  FADD R5, R6, R5 ;  /* 0x0000000506057221 */ /* 0x001fca0000000000 */
[----:B------:R0:W1:Y:S02]  /*1020*/  SHFL.DOWN PT, R8, R5, 0x1, 0x181f ;  /* 0x08381f0005087f89 */ /* 0x00006400000e0000 */
.L_x_36:
[----:B------:R-:W2:Y:S08]  /*1030*/  @!P0 LDC.64 R6, c[0x0][0x3a8] ;  /* 0x0000ea00ff068b82 */ /* 0x000eb00000000a00 */
[----:B------:R-:W3:Y:S01]  /*1040*/  @!P0 LDC R10, c[0x0][0x3bc] ;  /* 0x0000ef00ff0a8b82 */ /* 0x000ee20000000800 */
[----:B--2---:R-:W-:-:S05]  /*1050*/  @!P0 IMAD.WIDE R6, R3, 0x4, R6 ;  /* 0x0000000403068825 */ /* 0x004fca00078e0206 */
[----:B------:R-:W3:Y:S01]  /*1060*/  @!P0 LDG.E R3, desc[UR4][R6.64] ;  /* 0x0000000406038981 */ /* 0x000ee2000c1e1900 */
[----:B-1----:R-:W-:-:S04]  /*1070*/  FADD R8, R5, R8 ;  /* 0x0000000805087221 */ /* 0x002fc80000000000 */
[----:B---3--:R-:W-:-:S05]  /*1080*/  @!P0 FFMA R3, R3, R10, R8 ;  /* 0x0000000a03038223 */ /* 0x008fca0000000008 */
[----:B------:R1:W-:Y:S01]  /*1090*/  @!P0 STG.E desc[UR4][R6.64], R3 ;  /* 0x0000000306008986 */ /* 0x0003e2000c101904 */
[----:B------:R-:W-:-:S13]  /*10a0*/  ISETP.NE.AND P0, PT, R0, RZ, PT ;  /* 0x000000ff0000720c */ /* 0x000fda0003f05270 */
[----:B-1----:R-:W-:Y:S05]  /*10b0*/  @P0 BRA `(.L_x_30) ;  /* 0x0000000000340947 */ /* 0x002fea0003800000 */
[----:B------:R-:W1:Y:S01]  /*10c0*/  S2R R4, SR_LANEID ;  /* 0x0000000000047919 */ /* 0x000e620000000000 */
[----:B------:R-:W-:Y:S01]  /*10d0*/  VOTEU.ANY UR6, UPT, PT ;  /* 0x0000000000067886 */ /* 0x000fe200038e0100 */
[----:B------:R-:W2:Y:S01]  /*10e0*/  LDC.64 R6, c[0x0][0x3b0] ;  /* 0x0000ec00ff067b82 */ /* 0x000ea20000000a00 */
[----:B0-----:R-:W-:Y:S08]  /*10f0*/  FLO.U32 R5, UR6 ;  /* 0x0000000600057d00 */ /* 0x001ff000080e0000 */
[----:B------:R-:W0:Y:S02]  /*1100*/  POPC R3, UR6 ;  /* 0x0000000600037d09 */ /* 0x000e240008000000 */
[----:B0-----:R-:W-:-:S02]  /*1110*/  SHF.L.U32 R3, R3, 0x2, RZ ;  /* 0x0000000203037819 */ /* 0x001fc400000006ff */
[----:B-1----:R-:W-:-:S13]  /*1120*/  ISETP.EQ.U32.AND P0, PT, R5, R4, PT ;  /* 0x000000040500720c */ /* 0x002fda0003f02070 */
[----:B--2---:R-:W2:Y:S01]  /*1130*/  @P0 ATOMG.E.ADD.STRONG.GPU PT, R6, desc[UR4][R6.64], R3 ;  /* 0x80000003060609a8 */ /* 0x004ea200081ef104 */
[----:B------:R-:W0:Y:S02]  /*1140*/  S2R R8, SR_LTMASK ;  /* 0x0000000000087919 */ /* 0x000e240000003900 */
[----:B0-----:R-:W-:-:S04]  /*1150*/  LOP3.LUT R8, R8, UR6, RZ, 0xc0, !PT ;  /* 0x0000000608087c12 */ /* 0x001fc8000f8ec0ff */
[----:B------:R-:W0:Y:S01]  /*1160*/  POPC R9, R8 ;  /* 0x0000000800097309 */ /* 0x000e220000000000 */
[----:B--2---:R-:W0:Y:S02]  /*1170*/  SHFL.IDX PT, R4, R6, R5, 0x1f ;  /* 0x00001f0506047589 */ /* 0x004e2400000e0000 */
[----:B0-----:R-:W-:-:S07]  /*1180*/  LEA R4, R9, R4, 0x2 ;  /* 0x0000000409047211 */ /* 0x001fce00078e10ff */
.L_x_30:
[----:B------:R-:W-:Y:S05]  /*1190*/  WARPSYNC.ALL ;  /* 0x0000000000007948 */ /* 0x000fea0003800000 */
[----:B------:R-:W1:Y:S01]  /*11a0*/  SHFL.IDX PT, R3, R4, RZ, 0x1f ;  /* 0x00001fff04037589 */ /* 0x000e6200000e0000 */
[----:B------:R-:W2:Y:S01]  /*11b0*/  LDCU UR6, c[0x0][0x380] ;  /* 0x00007000ff0677ac */ /* 0x000ea20008000800 */
[----:B-1----:R-:W-:-:S04]  /*11c0*/  LEA.HI R3, R0, R3, RZ, 0x1d ;  /* 0x0000000300037211 */ /* 0x002fc800078fe8ff */
[----:B--2---:R-:W-:-:S13]  /*11d0*/  ISETP.GE.AND P0, PT, R3, UR6, PT ;  /* 0x0000000603007c0c */ /* 0x004fda000bf06270 */
[----:B------:R-:W-:Y:S05]  /*11e0*/  @!P0 BRA `(.L_x_31) ;  /* 0xffffffec00ec8947 */ /* 0x000fea000383ffff */
[----:B------:R-:W-:Y:S05]  /*11f0*/  EXIT ;  /* 0x000000000000794d */ /* 0x000fea0003800000 */
.L_x_29:
[----:B------:R-:W-:Y:S01]  /*1200*/  HFMA2 R9, -RZ, RZ, 0, 2.384185791015625e-07 ;  /* 0x00000004ff097431 */ /* 0x000fe200000001ff */
[----:B------:R-:W-:Y:S01]  /*1210*/  BSSY B0, `(.L_x_32) ;  /* 0x0000007000007945 */ /* 0x000fe20003800000 */
[----:B------:R-:W-:Y:S02]  /*1220*/  MOV R6, R25 ;  /* 0x0000001900067202 */ /* 0x000fe40000000f00 */
[----:B------:R-:W-:Y:S02]  /*1230*/  MOV R10, 0x181f ;  /* 0x0000181f000a7802 */ /* 0x000fe40000000f00 */
[----:B------:R-:W-:-:S07]  /*1240*/  MOV R7, 0xffffffff ;  /* 0xffffffff00077802 */ /* 0x000fce0000000f00 */
[----:B------:R-:W-:Y:S05]  /*1250*/  WARPSYNC.COLLECTIVE R7, `(.L_x_33) ;  /* 0x0000000007087348 */ /* 0x000fea0003c00000 */
[----:B------:R0:W1:Y:S02]  /*1260*/  SHFL.DOWN P1, R8, R6, R9, R10 ;  /* 0x0800000906087389 */ /* 0x000064000002000a */
[----:B01----:R-:W-:Y:S05]  /*1270*/  ENDCOLLECTIVE ;  /* 0x000000000000791b */ /* 0x003fea0003800000 */
.L_x_33:
[----:B------:R-:W-:Y:S05]  /*1280*/  BSYNC B0 ;  /* 0x0000000000007941 */ /* 0x000fea0003800000 */
.L_x_32:
[----:B------:R-:W-:Y:S01]  /*1290*/  MOV R6, R8 ;  /* 0x0000000800067202 */ /* 0x000fe20000000f00 */
[----:B------:R-:W-:Y:S01]  /*12a0*/  HFMA2 R9, -RZ, RZ, 0, 1.1920928955078125e-07 ;  /* 0x00000002ff097431 */ /* 0x000fe200000001ff */
[----:B------:R-:W-:Y:S02]  /*12b0*/  MOV R10, 0x181f ;  /* 0x0000181f000a7802 */ /* 0x000fe40000000f00 */
[----:B------:R-:W-:Y:S01]  /*12c0*/  MOV R7, 0xffffffff ;  /* 0xffffffff00077802 */ /* 0x000fe20000000f00 */
[----:B------:R-:W-:-:S07]  /*12d0*/  FADD R6, R25, R6 ;  /* 0x0000000619067221 */ /* 0x000fce0000000000 */
[----:B------:R-:W-:Y:S05]  /*12e0*/  WARPSYNC.COLLECTIVE R7, `(.L_x_34) ;  /* 0x0000000007087348 */ /* 0x000fea0003c00000 */
[----:B------:R0:W1:Y:S02]  /*12f0*/  SHFL.DOWN P1, R8, R6, R9, R10 ;  /* 0x0800000906087389 */ /* 0x000064000002000a */
[----:B01----:R-:W-:Y:S05]  /*1300*/  ENDCOLLECTIVE ;  /* 0x000000000000791b */ /* 0x003fea0003800000 */
.L_x_34:
[----:B------:R-:W-:Y:S01]  /*1310*/  HFMA2 R9, -RZ, RZ, 0, 5.9604644775390625e-08 ;  /* 0x00000001ff097431 */ /* 0x000fe200000001ff */
[----:B------:R-:W-:-:S05]  /*1320*/  MOV R5, R8 ;  /* 0x0000000800057202 */ /* 0x000fca0000000f00 */
[----:B------:R-:W-:-:S05]  /*1330*/  FADD R5, R6, R5 ;  /* 0x0000000506057221 */ /* 0x000fca0000000000 */
[----:B------:R-:W-:-:S07]  /*1340*/  MOV R6, R5 ;  /* 0x0000000500067202 */ /* 0x000fce0000000f00 */
[----:B------:R-:W-:Y:S05]  /*1350*/  WARPSYNC.COLLECTIVE R7, `(.L_x_35) ;  /* 0x0000000007087348 */ /* 0x000fea0003c00000 */
[----:B------:R0:W1:Y:S02]  /*1360*/  SHFL.DOWN P1, R8, R6, R9, R10 ;  /* 0x0800000906087389 */ /* 0x000064000002000a */
[----:B01----:R-:W-:Y:S05]  /*1370*/  ENDCOLLECTIVE ;  /* 0x000000000000791b */ /* 0x003fea0003800000 */
.L_x_35:
[----:B------:R-:W-:Y:S05]  /*1380*/  BRA `(.L_x_36) ;  /* 0xfffffffc00287947 */ /* 0x000fea000383ffff */
.L_x_37:
        /* <DEDUP_REMOVED lines=15> */
.L_x_73:


//--------------------- .text._Z16lightspmv_kernelILi4EEviPKiS1_PKfS3_PfPiff --------------------------
	.section	.text._Z16lightspmv_kernelILi4EEviPKiS1_PKfS3_PfPiff,"ax",@progbits
	.align	128
        .global         _Z16lightspmv_kernelILi4EEviPKiS1_PKfS3_PfPiff
        .type           _Z16lightspmv_kernelILi4EEviPKiS1_PKfS3_PfPiff,@function
        .size           _Z16lightspmv_kernelILi4EEviPKiS1_PKfS3_PfPiff,(.L_x_74 - _Z16lightspmv_kernelILi4EEviPKiS1_PKfS3_PfPiff)
        .other          _Z16lightspmv_kernelILi4EEviPKiS1_PKfS3_PfPiff,@"STO_CUDA_ENTRY STV_DEFAULT"
_Z16lightspmv_kernelILi4EEviPKiS1_PKfS3_PfPiff:
.text._Z16lightspmv_kernelILi4EEviPKiS1_PKfS3_PfPiff:
        /* <DEDUP_REMOVED lines=19> */
.L_x_39:
[----:B------:R-:W-:Y:S05]  /*0130*/  BSYNC.RECONVERGENT B0 ;  /* 0x0000000000007941 */ /* 0x000fea0003800200 */
.L_x_38:
[----:B------:R-:W0:Y:S01]  /*0140*/  SHFL.IDX PT, R3, R4, RZ, 0x1f ;  /* 0x00001fff04037589 */ /* 0x000e2200000e0000 */
[----:B------:R-:W1:Y:S01]  /*0150*/  LDCU UR6, c[0x0][0x380] ;  /* 0x00007000ff0677ac */ /* 0x000e620008000800 */
[----:B0-----:R-:W-:-:S04]  /*0160*/  LEA.HI R3, R0, R3, RZ, 0x1e ;  /* 0x0000000300037211 */ /* 0x001fc800078ff0ff */
[----:B-1----:R-:W-:-:S13]  /*0170*/  ISETP.GE.AND P0, PT, R3, UR6, PT ;  /* 0x0000000603007c0c */ /* 0x002fda000bf06270 */
[----:B------:R-:W-:Y:S05]  /*0180*/  @P0 EXIT ;  /* 0x000000000000094d */ /* 0x000fea0003800000 */
[----:B------:R-:W-:-:S07]  /*0190*/  LOP3.LUT R2, R5, 0x3, RZ, 0xc0, !PT ;  /* 0x0000000305027812 */ /* 0x000fce00078ec0ff */
.L_x_51:
        /* <DEDUP_REMOVED lines=22> */
.L_x_44:
        /* <DEDUP_REMOVED lines=89> */
.L_x_43:
[----:B------:R-:W-:Y:S05]  /*0890*/  BSYNC.RECONVERGENT B1 ;  /* 0x0000000000017941 */ /* 0x000fea0003800200 */
.L_x_42:
        /* <DEDUP_REMOVED lines=52> */
.L_x_46:
[----:B------:R-:W-:Y:S05]  /*0be0*/  BSYNC.RECONVERGENT B1 ;  /* 0x0000000000017941 */ /* 0x000fea0003800200 */
.L_x_45:
        /* <DEDUP_REMOVED lines=32> */
.L_x_48:
[----:B------:R-:W-:Y:S05]  /*0df0*/  BSYNC.RECONVERGENT B1 ;  /* 0x0000000000017941 */ /* 0x000fea0003800200 */
.L_x_47:
        /* <DEDUP_REMOVED lines=24> */
.L_x_41:
[----:B------:R-:W-:Y:S05]  /*0f80*/  BSYNC.RECONVERGENT B0 ;  /* 0x0000000000007941 */ /* 0x000fea0003800200 */
.L_x_40:
[----:B------:R-:W0:Y:S01]  /*0f90*/  LDCU UR6, c[0x0][0x3b8] ;  /* 0x00007700ff0677ac */ /* 0x000e220008000800 */
[----:B------:R-:W-:Y:S01]  /*0fa0*/  ISETP.NE.AND P0, PT, R2, RZ, PT ;  /* 0x000000ff0200720c */ /* 0x000fe20003f05270 */
[----:B0-----:R-:W-:Y:S01]  /*0fb0*/  FMUL R25, R25, UR6 ;  /* 0x0000000619197c20 */ /* 0x001fe20008400000 */
[----:B------:R-:W-:-:S03]  /*0fc0*/  UMOV UR6, 0xffffffff ;  /* 0xffffffff00067882 */ /* 0x000fc60000000000 */
[----:B------:R-:W-:Y:S08]  /*0fd0*/  BRA.DIV UR6, `(.L_x_49) ;  /* 0x0000000206807947 */ /* 0x000ff0000b800000 */
[----:B------:R-:W0:Y:S02]  /*0fe0*/  SHFL.DOWN PT, R6, R25, 0x2, 0x1c1f ;  /* 0x085c1f0019067f89 */ /* 0x000e2400000e0000 */
[----:B0-----:R-:W-:-:S05]  /*0ff0*/  FADD R5, R25, R6 ;  /* 0x0000000619057221 */ /* 0x001fca0000000000 */
[----:B------:R0:W1:Y:S02]  /*1000*/  SHFL.DOWN PT, R8, R5, 0x1, 0x1c1f ;  /* 0x083c1f0005087f89 */ /* 0x00006400000e0000 */
.L_x_55:
        /* <DEDUP_REMOVED lines=22> */
.L_x_50:
[----:B------:R-:W-:Y:S05]  /*1170*/  WARPSYNC.ALL ;  /* 0x0000000000007948 */ /* 0x000fea0003800000 */
[----:B------:R-:W1:Y:S01]  /*1180*/  SHFL.IDX PT, R3, R4, RZ, 0x1f ;  /* 0x00001fff04037589 */ /* 0x000e6200000e0000 */
[----:B------:R-:W2:Y:S01]  /*1190*/  LDCU UR6, c[0x0][0x380] ;  /* 0x00007000ff0677ac */ /* 0x000ea20008000800 */
[----:B-1----:R-:W-:-:S04]  /*11a0*/  LEA.HI R3, R0, R3, RZ, 0x1e ;  /* 0x0000000300037211 */ /* 0x002fc800078ff0ff */
[----:B--2---:R-:W-:-:S13]  /*11b0*/  ISETP.GE.AND P0, PT, R3, UR6, PT ;  /* 0x0000000603007c0c */ /* 0x004fda000bf06270 */
[----:B------:R-:W-:Y:S05]  /*11c0*/  @!P0 BRA `(.L_x_51) ;  /* 0xffffffec00f48947 */ /* 0x000fea000383ffff */
[----:B------:R-:W-:Y:S05]  /*11d0*/  EXIT ;  /* 0x000000000000794d */ /* 0x000fea0003800000 */
.L_x_49:
[----:B------:R-:W-:Y:S01]  /*11e0*/  HFMA2 R7, -RZ, RZ, 0, 1.1920928955078125e-07 ;  /* 0x00000002ff077431 */ /* 0x000fe200000001ff */
[----:B------:R-:W-:Y:S01]  /*11f0*/  BSSY B0, `(.L_x_52) ;  /* 0x0000007000007945 */ /* 0x000fe20003800000 */
[----:B------:R-:W-:Y:S02]  /*1200*/  MOV R5, R25 ;  /* 0x0000001900057202 */ /* 0x000fe40000000f00 */
[----:B------:R-:W-:Y:S02]  /*1210*/  MOV R10, 0x1c1f ;  /* 0x00001c1f000a7802 */ /* 0x000fe40000000f00 */
[----:B------:R-:W-:-:S07]  /*1220*/  MOV R6, 0xffffffff ;  /* 0xffffffff00067802 */ /* 0x000fce0000000f00 */
[----:B------:R-:W-:Y:S05]  /*1230*/  WARPSYNC.COLLECTIVE R6, `(.L_x_53) ;  /* 0x0000000006087348 */ /* 0x000fea0003c00000 */
[----:B------:R0:W1:Y:S02]  /*1240*/  SHFL.DOWN P1, R6, R5, R7, R10 ;  /* 0x0800000705067389 */ /* 0x000064000002000a */
[----:B01----:R-:W-:Y:S05]  /*1250*/  ENDCOLLECTIVE ;  /* 0x000000000000791b */ /* 0x003fea0003800000 */
.L_x_53:
[----:B------:R-:W-:Y:S05]  /*1260*/  BSYNC B0 ;  /* 0x0000000000007941 */ /* 0x000fea0003800000 */
.L_x_52:
[----:B------:R-:W-:Y:S01]  /*1270*/  FADD R5, R25, R6 ;  /* 0x0000000619057221 */ /* 0x000fe20000000000 */
[----:B------:R-:W-:Y:S01]  /*1280*/  HFMA2 R7, -RZ, RZ, 0, 5.9604644775390625e-08 ;  /* 0x00000001ff077431 */ /* 0x000fe200000001ff */
[----:B------:R-:W-:Y:S02]  /*1290*/  MOV R6, 0xffffffff ;  /* 0xffffffff00067802 */ /* 0x000fe40000000f00 */
[----:B------:R-:W-:-:S07]  /*12a0*/  MOV R10, 0x1c1f ;  /* 0x00001c1f000a7802 */ /* 0x000fce0000000f00 */
[----:B------:R-:W-:Y:S05]  /*12b0*/  WARPSYNC.COLLECTIVE R6, `(.L_x_54) ;  /* 0x0000000006087348 */ /* 0x000fea0003c00000 */
[----:B------:R0:W1:Y:S02]  /*12c0*/  SHFL.DOWN P1, R6, R5, R7, R10 ;  /* 0x0800000705067389 */ /* 0x000064000002000a */
[----:B01----:R-:W-:Y:S05]  /*12d0*/  ENDCOLLECTIVE ;  /* 0x000000000000791b */ /* 0x003fea0003800000 */
.L_x_54:
[----:B------:R-:W-:Y:S01]  /*12e0*/  MOV R8, R6 ;  /* 0x0000000600087202 */ /* 0x000fe20000000f00 */
[----:B------:R-:W-:Y:S06]  /*12f0*/  BRA `(.L_x_55) ;  /* 0xfffffffc00447947 */ /* 0x000fec000383ffff */
.L_x_56:
        /* <DEDUP_REMOVED lines=16> */
.L_x_74:


//--------------------- .text._Z16lightspmv_kernelILi2EEviPKiS1_PKfS3_PfPiff --------------------------
	.section	.text._Z16lightspmv_kernelILi2EEviPKiS1_PKfS3_PfPiff,"ax",@progbits
	.align	128
        .global         _Z16lightspmv_kernelILi2EEviPKiS1_PKfS3_PfPiff
        .type           _Z16lightspmv_kernelILi2EEviPKiS1_PKfS3_PfPiff,@function
        .size           _Z16lightspmv_kernelILi2EEviPKiS1_PKfS3_PfPiff,(.L_x_75 - _Z16lightspmv_kernelILi2EEviPKiS1_PKfS3_PfPiff)
        .other          _Z16lightspmv_kernelILi2EEviPKiS1_PKfS3_PfPiff,@"STO_CUDA_ENTRY STV_DEFAULT"
_Z16lightspmv_kernelILi2EEviPKiS1_PKfS3_PfPiff:
.text._Z16lightspmv_kernelILi2EEviPKiS1_PKfS3_PfPiff:
        /* <DEDUP_REMOVED lines=19> */
.L_x_58:
[----:B------:R-:W-:Y:S05]  /*0130*/  BSYNC.RECONVERGENT B0 ;  /* 0x0000000000007941 */ /* 0x000fea0003800200 */
.L_x_57:
[----:B------:R-:W0:Y:S01]  /*0140*/  SHFL.IDX PT, R3, R4, RZ, 0x1f ;  /* 0x00001fff04037589 */ /* 0x000e2200000e0000 */
[----:B------:R-:W1:Y:S01]  /*0150*/  LDCU UR6, c[0x0][0x380] ;  /* 0x00007000ff0677ac */ /* 0x000e620008000800 */
[----:B------:R-:W-:-:S04]  /*0160*/  SHF.R.U32.HI R2, RZ, 0x1, R0 ;  /* 0x00000001ff027819 */ /* 0x000fc80000011600 */
[----:B0-----:R-:W-:-:S04]  /*0170*/  IADD3 R4, PT, PT, R2, R3, RZ ;  /* 0x0000000302047210 */ /* 0x001fc80007ffe0ff */
[----:B-1----:R-:W-:-:S13]  /*0180*/  ISETP.GE.AND P0, PT, R4, UR6, PT ;  /* 0x0000000604007c0c */ /* 0x002fda000bf06270 */
[----:B------:R-:W-:Y:S05]  /*0190*/  @P0 EXIT ;  /* 0x000000000000094d */ /* 0x000fea0003800000 */
[----:B------:R-:W-:-:S07]  /*01a0*/  LOP3.LUT R3, R5, 0x1, RZ, 0xc0, !PT ;  /* 0x0000000105037812 */ /* 0x000fce00078ec0ff */
.L_x_70:
[----:B------:R-:W0:Y:S02]  /*01b0*/  LDC.64 R6, c[0x0][0x388] ;  /* 0x0000e200ff067b82 */ /* 0x000e240000000a00 */
        /* <DEDUP_REMOVED lines=9> */
[----:B------:R-:W-:Y:S01]  /*0250*/  MOV R6, R8 ;  /* 0x0000000800067202 */ /* 0x000fe20000000f00 */
[----:B------:R-:W-:Y:S01]  /*0260*/  BSSY.RECONVERGENT B1, `(.L_x_61) ;  /* 0x0000065000017945 */ /* 0x000fe20003800200 */
[----:B------:R-:W-:Y:S02]  /*0270*/  LOP3.LUT R8, RZ, R3, RZ, 0x33, !PT ;  /* 0x00000003ff087212 */ /* 0x000fe400078e33ff */
        /* <DEDUP_REMOVED lines=10> */
.L_x_63:
        /* <DEDUP_REMOVED lines=10> */
[----:B------:R-:W5:Y:S04]  /*03c0*/  LDG.E.CONSTANT R20, desc[UR4][R26.64+0x10] ;  /* 0x000010041a147981 */ /* 0x000f68000c1e9900 */
[----:B------:R-:W5:Y:S01]  /*03d0*/  LDG.E.CONSTANT R23, desc[UR4][R18.64+0x28] ;  /* 0x0000280412177981 */ /* 0x000f62000c1e9900 */
[----:B-1----:R-:W-:-:S06]  /*03e0*/  IMAD.WIDE R16, R17, 0x4, R14 ;  /* 0x0000000411107825 */ /* 0x002fcc00078e020e */
[----:B------:R-:W5:Y:S04]  /*03f0*/  LDG.E.CONSTANT R17, desc[UR4][R16.64] ;  /* 0x0000000410117981 */ /* 0x000f68000c1e9900 */
[----:B------:R-:W5:Y:S01]  /*0400*/  LDG.E.CONSTANT R16, desc[UR4][R26.64] ;  /* 0x000000041a107981 */ /* 0x000f62000c1e9900 */
[----:B---3--:R-:W-:-:S04]  /*0410*/  IMAD.WIDE R10, R11, 0x4, R14 ;  /* 0x000000040b0a7825 */ /* 0x008fc800078e020e */
[--C-:B----4-:R-:W-:Y:S02]  /*0420*/  IMAD.WIDE R12, R13, 0x4, R14.reuse ;  /* 0x000000040d0c7825 */ /* 0x110fe400078e020e */
[----:B------:R-:W3:Y:S02]  /*0430*/  LDG.E.CONSTANT R10, desc[UR4][R10.64] ;  /* 0x000000040a0a7981 */ /* 0x000ee4000c1e9900 */
[--C-:B--2---:R-:W-:Y:S02]  /*0440*/  IMAD.WIDE R28, R29, 0x4, R14.reuse ;  /* 0x000000041d1c7825 */ /* 0x104fe400078e020e */
[----:B------:R-:W2:Y:S04]  /*0450*/  LDG.E.CONSTANT R13, desc[UR4][R12.64] ;  /* 0x000000040c0d7981 */ /* 0x000ea8000c1e9900 */
[----:B------:R-:W3:Y:S04]  /*0460*/  LDG.E.CONSTANT R11, desc[UR4][R26.64+0x8] ;  /* 0x000008041a0b7981 */ /* 0x000ee8000c1e9900 */
[----:B------:R-:W4:Y:S01]  /*0470*/  LDG.E.CONSTANT R12, desc[UR4][R28.64] ;  /* 0x000000041c0c7981 */ /* 0x000f22000c1e9900 */
[----:B-----5:R-:W-:-:S06]  /*0480*/  IMAD.WIDE R24, R25, 0x4, R14 ;  /* 0x0000000419187825 */ /* 0x020fcc00078e020e */
[----:B------:R-:W5:Y:S04]  /*0490*/  LDG.E.CONSTANT R25, desc[UR4][R24.64] ;  /* 0x0000000418197981 */ /* 0x000f68000c1e9900 */
[----:B------:R-:W5:Y:S04]  /*04a0*/  LDG.E.CONSTANT R29, desc[UR4][R26.64+0x28] ;  /* 0x000028041a1d7981 */ /* 0x000f68000c1e9900 */
[----:B------:R-:W5:Y:S01]  /*04b0*/  LDG.E.CONSTANT R24, desc[UR4][R26.64+0x30] ;  /* 0x000030041a187981 */ /* 0x000f62000c1e9900 */
[----:B------:R-:W-:-:S03]  /*04c0*/  FFMA R22, R16, R17, R21 ;  /* 0x0000001110167223 */ /* 0x000fc60000000015 */
[----:B------:R-:W4:Y:S04]  /*04d0*/  LDG.E.CONSTANT R16, desc[UR4][R26.64+0x18] ;  /* 0x000018041a107981 */ /* 0x000f28000c1e9900 */
[----:B------:R-:W5:Y:S04]  /*04e0*/  LDG.E.CONSTANT R21, desc[UR4][R18.64+0x30] ;  /* 0x0000300412157981 */ /* 0x000f68000c1e9900 */
[----:B------:R-:W5:Y:S01]  /*04f0*/  LDG.E.CONSTANT R17, desc[UR4][R18.64+0x38] ;  /* 0x0000380412117981 */ /* 0x000f62000c1e9900 */
[----:B---3--:R-:W-:-:S03]  /*0500*/  FFMA R22, R11, R10, R22 ;  /* 0x0000000a0b167223 */ /* 0x008fc60000000016 */
[----:B------:R-:W3:Y:S04]  /*0510*/  LDG.E.CONSTANT R10, desc[UR4][R26.64+0x20] ;  /* 0x000020041a0a7981 */ /* 0x000ee8000c1e9900 */
[----:B------:R-:W3:Y:S01]  /*0520*/  LDG.E.CONSTANT R11, desc[UR4][R18.64+0x40] ;  /* 0x00004004120b7981 */ /* 0x000ee2000c1e9900 */
[----:B--2---:R-:W-:-:S03]  /*0530*/  FFMA R20, R20, R13, R22 ;  /* 0x0000000d14147223 */ /* 0x004fc60000000016 */
[----:B------:R-:W2:Y:S01]  /*0540*/  LDG.E.CONSTANT R13, desc[UR4][R18.64+0x48] ;  /* 0x00004804120d7981 */ /* 0x000ea2000c1e9900 */
[----:B------:R-:W-:-:S06]  /*0550*/  IMAD.WIDE R22, R23, 0x4, R14 ;  /* 0x0000000417167825 */ /* 0x000fcc00078e020e */
[----:B------:R-:W2:Y:S04]  /*0560*/  LDG.E.CONSTANT R23, desc[UR4][R22.64] ;  /* 0x0000000416177981 */ /* 0x000ea8000c1e9900 */
[----:B------:R-:W2:Y:S01]  /*0570*/  LDG.E.CONSTANT R22, desc[UR4][R26.64+0x38] ;  /* 0x000038041a167981 */ /* 0x000ea2000c1e9900 */
[----:B----4-:R-:W-:Y:S01]  /*0580*/  FFMA R12, R16, R12, R20 ;  /* 0x0000000c100c7223 */ /* 0x010fe20000000014 */
[----:B-----5:R-:W-:-:S04]  /*0590*/  IMAD.WIDE R20, R21, 0x4, R14 ;  /* 0x0000000415147825 */ /* 0x020fc800078e020e */
[----:B------:R-:W-:Y:S02]  /*05a0*/  IMAD.WIDE R16, R17, 0x4, R14 ;  /* 0x0000000411107825 */ /* 0x000fe400078e020e */
[----:B------:R-:W4:Y:S04]  /*05b0*/  LDG.E.CONSTANT R21, desc[UR4][R20.64] ;  /* 0x0000000414157981 */ /* 0x000f28000c1e9900 */
[----:B------:R3:W5:Y:S04]  /*05c0*/  LDG.E.CONSTANT R17, desc[UR4][R16.64] ;  /* 0x0000000410117981 */ /* 0x000768000c1e9900 */
[----:B------:R-:W5:Y:S01]  /*05d0*/  LDG.E.CONSTANT R20, desc[UR4][R18.64+0x50] ;  /* 0x0000500412147981 */ /* 0x000f62000c1e9900 */
[----:B---3--:R-:W-:Y:S01]  /*05e0*/  FFMA R16, R10, R25, R12 ;  /* 0x000000190a107223 */ /* 0x008fe2000000000c */
[----:B------:R-:W-:-:S02]  /*05f0*/  IMAD.WIDE R10, R11, 0x4, R14 ;  /* 0x000000040b0a7825 */ /* 0x000fc400078e020e */
[----:B------:R-:W3:Y:S02]  /*0600*/  LDG.E.CONSTANT R25, desc[UR4][R26.64+0x48] ;  /* 0x000048041a197981 */ /* 0x000ee4000c1e9900 */
[----:B--2---:R-:W-:Y:S02]  /*0610*/  IMAD.WIDE R12, R13, 0x4, R14 ;  /* 0x000000040d0c7825 */ /* 0x004fe400078e020e */
[----:B------:R-:W2:Y:S02]  /*0620*/  LDG.E.CONSTANT R10, desc[UR4][R10.64] ;  /* 0x000000040a0a7981 */ /* 0x000ea4000c1e9900 */
[----:B------:R-:W-:Y:S02]  /*0630*/  FFMA R23, R29, R23, R16 ;  /* 0x000000171d177223 */ /* 0x000fe40000000010 */
[----:B------:R-:W3:Y:S04]  /*0640*/  LDG.E.CONSTANT R12, desc[UR4][R12.64] ;  /* 0x000000040c0c7981 */ /* 0x000ee8000c1e9900 */
[----:B------:R-:W3:Y:S04]  /*0650*/  LDG.E.CONSTANT R16, desc[UR4][R18.64+0x58] ;  /* 0x0000580412107981 */ /* 0x000ee8000c1e9900 */
[----:B------:R-:W2:Y:S04]  /*0660*/  LDG.E.CONSTANT R11, desc[UR4][R26.64+0x40] ;  /* 0x000040041a0b7981 */ /* 0x000ea8000c1e9900 */
[----:B------:R-:W3:Y:S01]  /*0670*/  LDG.E.CONSTANT R13, desc[UR4][R26.64+0x60] ;  /* 0x000060041a0d7981 */ /* 0x000ee2000c1e9900 */
[----:B----4-:R-:W-:-:S03]  /*0680*/  FFMA R29, R24, R21, R23 ;  /* 0x00000015181d7223 */ /* 0x010fc60000000017 */
[----:B------:R-:W4:Y:S04]  /*0690*/  LDG.E.CONSTANT R21, desc[UR4][R18.64+0x60] ;  /* 0x0000600412157981 */ /* 0x000f28000c1e9900 */
[----:B------:R-:W4:Y:S01]  /*06a0*/  LDG.E.CONSTANT R23, desc[UR4][R18.64+0x68] ;  /* 0x0000680412177981 */ /* 0x000f22000c1e9900 */
[----:B-----5:R-:W-:-:S03]  /*06b0*/  FFMA R22, R22, R17, R29 ;  /* 0x0000001116167223 */ /* 0x020fc6000000001d */
[----:B------:R-:W5:Y:S04]  /*06c0*/  LDG.E.CONSTANT R17, desc[UR4][R18.64+0x70] ;  /* 0x0000700412117981 */ /* 0x000f68000c1e9900 */
[----:B------:R0:W5:Y:S04]  /*06d0*/  LDG.E.CONSTANT R29, desc[UR4][R18.64+0x78] ;  /* 0x00007804121d7981 */ /* 0x000168000c1e9900 */
[----:B------:R-:W5:Y:S01]  /*06e0*/  LDG.E.CONSTANT R24, desc[UR4][R26.64+0x68] ;  /* 0x000068041a187981 */ /* 0x000f62000c1e9900 */
[----:B0-----:R-:W-:-:S04]  /*06f0*/  IMAD.WIDE R18, R20, 0x4, R14 ;  /* 0x0000000414127825 */ /* 0x001fc800078e020e */
[----:B--2---:R-:W-:Y:S02]  /*0700*/  FFMA R10, R11, R10, R22 ;  /* 0x0000000a0b0a7223 */ /* 0x004fe40000000016 */
[----:B------:R-:W2:Y:S02]  /*0710*/  LDG.E.CONSTANT R11, desc[UR4][R26.64+0x50] ;  /* 0x000050041a0b7981 */ /* 0x000ea4000c1e9900 */
[----:B---3--:R-:W-:Y:S02]  /*0720*/  FFMA R10, R25, R12, R10 ;  /* 0x0000000c190a7223 */ /* 0x008fe4000000000a */
[----:B------:R-:W3:Y:S04]  /*0730*/  LDG.E.CONSTANT R12, desc[UR4][R26.64+0x58] ;  /* 0x000058041a0c7981 */ /* 0x000ee8000c1e9900 */
[----:B------:R-:W3:Y:S04]  /*0740*/  LDG.E.CONSTANT R25, desc[UR4][R26.64+0x70] ;  /* 0x000070041a197981 */ /* 0x000ee8000c1e9900 */
[----:B------:R-:W3:Y:S04]  /*0750*/  LDG.E.CONSTANT R26, desc[UR4][R26.64+0x78] ;  /* 0x000078041a1a7981 */ /* 0x000ee8000c1e9900 */
[----:B------:R0:W2:Y:S02]  /*0760*/  LDG.E.CONSTANT R27, desc[UR4][R18.64] ;  /* 0x00000004121b7981 */ /* 0x0000a4000c1e9900 */
[----:B0-----:R-:W-:-:S06]  /*0770*/  IMAD.WIDE R18, R16, 0x4, R14 ;  /* 0x0000000410127825 */ /* 0x001fcc00078e020e */
[----:B------:R-:W3:Y:S01]  /*0780*/  LDG.E.CONSTANT R19, desc[UR4][R18.64] ;  /* 0x0000000412137981 */ /* 0x000ee2000c1e9900 */
[----:B----4-:R-:W-:-:S04]  /*0790*/  IMAD.WIDE R20, R21, 0x4, R14 ;  /* 0x0000000415147825 */ /* 0x010fc800078e020e */
[--C-:B------:R-:W-:Y:S02]  /*07a0*/  IMAD.WIDE R22, R23, 0x4, R14.reuse ;  /* 0x0000000417167825 */ /* 0x100fe400078e020e */
[----:B------:R-:W4:Y:S02]  /*07b0*/  LDG.E.CONSTANT R20, desc[UR4][R20.64] ;  /* 0x0000000414147981 */ /* 0x000f24000c1e9900 */
[--C-:B-----5:R-:W-:Y:S02]  /*07c0*/  IMAD.WIDE R16, R17, 0x4, R14.reuse ;  /* 0x0000000411107825 */ /* 0x120fe400078e020e */
[----:B------:R-:W5:Y:S02]  /*07d0*/  LDG.E.CONSTANT R23, desc[UR4][R22.64] ;  /* 0x0000000416177981 */ /* 0x000f64000c1e9900 */
[----:B------:R-:W-:Y:S02]  /*07e0*/  IMAD.WIDE R14, R29, 0x4, R14 ;  /* 0x000000041d0e7825 */ /* 0x000fe400078e020e */
[----:B------:R-:W5:Y:S04]  /*07f0*/  LDG.E.CONSTANT R16, desc[UR4][R16.64] ;  /* 0x0000000410107981 */ /* 0x000f68000c1e9900 */
[----:B------:R-:W5:Y:S01]  /*0800*/  LDG.E.CONSTANT R14, desc[UR4][R14.64] ;  /* 0x000000040e0e7981 */ /* 0x000f62000c1e9900 */
[----:B------:R-:W-:-:S04]  /*0810*/  IADD3 R9, PT, PT, R9, 0x10, RZ ;  /* 0x0000001009097810 */ /* 0x000fc80007ffe0ff */
[----:B------:R-:W-:Y:S02]  /*0820*/  ISETP.NE.AND P1, PT, R9, RZ, PT ;  /* 0x000000ff0900720c */ /* 0x000fe40003f25270 */
[----:B------:R-:W-:Y:S01]  /*0830*/  IADD3 R6, PT, PT, R6, 0x20, RZ ;  /* 0x0000002006067810 */ /* 0x000fe20007ffe0ff */
[----:B--2---:R-:W-:-:S04]  /*0840*/  FFMA R11, R11, R27, R10 ;  /* 0x0000001b0b0b7223 */ /* 0x004fc8000000000a */
[----:B---3--:R-:W-:-:S04]  /*0850*/  FFMA R12, R12, R19, R11 ;  /* 0x000000130c0c7223 */ /* 0x008fc8000000000b */
[----:B----4-:R-:W-:-:S04]  /*0860*/  FFMA R13, R13, R20, R12 ;  /* 0x000000140d0d7223 */ /* 0x010fc8000000000c */
[----:B-----5:R-:W-:-:S04]  /*0870*/  FFMA R24, R24, R23, R13 ;  /* 0x0000001718187223 */ /* 0x020fc8000000000d */
[----:B------:R-:W-:-:S04]  /*0880*/  FFMA R25, R25, R16, R24 ;  /* 0x0000001019197223 */ /* 0x000fc80000000018 */
[----:B------:R-:W-:Y:S01]  /*0890*/  FFMA R21, R26, R14, R25 ;  /* 0x0000000e1a157223 */ /* 0x000fe20000000019 */
[----:B------:R-:W-:Y:S06]  /*08a0*/  @P1 BRA `(.L_x_63) ;  /* 0xfffffff8009c1947 */ /* 0x000fec000383ffff */
.L_x_62:
[----:B------:R-:W-:Y:S05]  /*08b0*/  BSYNC.RECONVERGENT B1 ;  /* 0x0000000000017941 */ /* 0x000fea0003800200 */
.L_x_61:
        /* <DEDUP_REMOVED lines=20> */
[----:B------:R-:W2:Y:S04]  /*0a00*/  LDG.E.CONSTANT R25, desc[UR4][R22.64+0x38] ;  /* 0x0000380416197981 */ /* 0x000ea8000c1e9900 */
[----:B------:R-:W2:Y:S04]  /*0a10*/  LDG.E.CONSTANT R26, desc[UR4][R10.64+0x10] ;  /* 0x000010040a1a7981 */ /* 0x000ea8000c1e9900 */
[----:B------:R-:W2:Y:S04]  /*0a20*/  LDG.E.CONSTANT R22, desc[UR4][R10.64+0x20] ;  /* 0x000020040a167981 */ /* 0x000ea8000c1e9900 */
[----:B------:R-:W2:Y:S01]  /*0a30*/  LDG.E.CONSTANT R23, desc[UR4][R10.64+0x38] ;  /* 0x000038040a177981 */ /* 0x000ea2000c1e9900 */
[----:B-1----:R-:W-:-:S04]  /*0a40*/  IMAD.WIDE R14, R15, 0x4, R8 ;  /* 0x000000040f0e7825 */ /* 0x002fc800078e0208 */
[--C-:B---3--:R-:W-:Y:S02]  /*0a50*/  IMAD.WIDE R28, R29, 0x4, R8.reuse ;  /* 0x000000041d1c7825 */ /* 0x108fe400078e0208 */
[----:B------:R-:W5:Y:S04]  /*0a60*/  LDG.E.CONSTANT R14, desc[UR4][R14.64] ;  /* 0x000000040e0e7981 */ /* 0x000f68000c1e9900 */
[----:B------:R-:W3:Y:S01]  /*0a70*/  LDG.E.CONSTANT R29, desc[UR4][R28.64] ;  /* 0x000000041c1d7981 */ /* 0x000ee2000c1e9900 */
[----:B----4-:R-:W-:-:S06]  /*0a80*/  IMAD.WIDE R12, R13, 0x4, R8 ;  /* 0x000000040d0c7825 */ /* 0x010fcc00078e0208 */
[----:B------:R-:W4:Y:S04]  /*0a90*/  LDG.E.CONSTANT R12, desc[UR4][R12.64] ;  /* 0x000000040c0c7981 */ /* 0x000f28000c1e9900 */
[----:B------:R-:W4:Y:S04]  /*0aa0*/  LDG.E.CONSTANT R28, desc[UR4][R10.64+0x18] ;  /* 0x000018040a1c7981 */ /* 0x000f28000c1e9900 */
[----:B------:R-:W4:Y:S01]  /*0ab0*/  LDG.E.CONSTANT R13, desc[UR4][R10.64+0x28] ;  /* 0x000028040a0d7981 */ /* 0x000f22000c1e9900 */
[----:B-----5:R-:W-:Y:S01]  /*0ac0*/  FFMA R21, R20, R14, R21 ;  /* 0x0000000e14157223 */ /* 0x020fe20000000015 */
[----:B--2---:R-:W-:-:S04]  /*0ad0*/  IMAD.WIDE R14, R16, 0x4, R8 ;  /* 0x00000004100e7825 */ /* 0x004fc800078e0208 */
[----:B------:R-:W-:-:S04]  /*0ae0*/  IMAD.WIDE R16, R17, 0x4, R8 ;  /* 0x0000000411107825 */ /* 0x000fc800078e0208 */
[----:B---3--:R-:W-:Y:S01]  /*0af0*/  FFMA R29, R18, R29, R21 ;  /* 0x0000001d121d7223 */ /* 0x008fe20000000015 */
[----:B------:R-:W2:Y:S01]  /*0b00*/  LDG.E.CONSTANT R14, desc[UR4][R14.64] ;  /* 0x000000040e0e7981 */ /* 0x000ea2000c1e9900 */
[----:B------:R-:W-:-:S03]  /*0b10*/  IMAD.WIDE R18, R19, 0x4, R8 ;  /* 0x0000000413127825 */ /* 0x000fc600078e0208 */
[----:B------:R-:W3:Y:S01]  /*0b20*/  LDG.E.CONSTANT R17, desc[UR4][R16.64] ;  /* 0x0000000410117981 */ /* 0x000ee2000c1e9900 */
[----:B------:R-:W-:-:S03]  /*0b30*/  IMAD.WIDE R20, R27, 0x4, R8 ;  /* 0x000000041b147825 */ /* 0x000fc600078e0208 */
[----:B------:R-:W5:Y:S01]  /*0b40*/  LDG.E.CONSTANT R18, desc[UR4][R18.64] ;  /* 0x0000000412127981 */ /* 0x000f62000c1e9900 */
[----:B------:R-:W-:-:S03]  /*0b50*/  IMAD.WIDE R8, R25, 0x4, R8 ;  /* 0x0000000419087825 */ /* 0x000fc600078e0208 */
[----:B------:R-:W5:Y:S04]  /*0b60*/  LDG.E.CONSTANT R20, desc[UR4][R20.64] ;  /* 0x0000000414147981 */ /* 0x000f68000c1e9900 */
[----:B------:R-:W5:Y:S04]  /*0b70*/  LDG.E.CONSTANT R15, desc[UR4][R10.64+0x30] ;  /* 0x000030040a0f7981 */ /* 0x000f68000c1e9900 */
[----:B------:R-:W5:Y:S01]  /*0b80*/  LDG.E.CONSTANT R8, desc[UR4][R8.64] ;  /* 0x0000000408087981 */ /* 0x000f62000c1e9900 */
[----:B----4-:R-:W-:Y:S01]  /*0b90*/  FFMA R29, R26, R12, R29 ;  /* 0x0000000c1a1d7223 */ /* 0x010fe2000000001d */
[----:B------:R-:W-:-:S03]  /*0ba0*/  IADD3 R6, PT, PT, R6, 0x10, RZ ;  /* 0x0000001006067810 */ /* 0x000fc60007ffe0ff */
[----:B--2---:R-:W-:-:S04]  /*0bb0*/  FFMA R29, R28, R14, R29 ;  /* 0x0000000e1c1d7223 */ /* 0x004fc8000000001d */
[----:B---3--:R-:W-:-:S04]  /*0bc0*/  FFMA R22, R22, R17, R29 ;  /* 0x0000001116167223 */ /* 0x008fc8000000001d */
[----:B-----5:R-:W-:-:S04]  /*0bd0*/  FFMA R13, R13, R18, R22 ;  /* 0x000000120d0d7223 */ /* 0x020fc80000000016 */
[----:B------:R-:W-:-:S04]  /*0be0*/  FFMA R13, R15, R20, R13 ;  /* 0x000000140f0d7223 */ /* 0x000fc8000000000d */
[----:B------:R-:W-:-:S07]  /*0bf0*/  FFMA R21, R23, R8, R13 ;  /* 0x0000000817157223 */ /* 0x000fce000000000d */
.L_x_65:
[----:B------:R-:W-:Y:S05]  /*0c00*/  BSYNC.RECONVERGENT B1 ;  /* 0x0000000000017941 */ /* 0x000fea0003800200 */
.L_x_64:
        /* <DEDUP_REMOVED lines=10> */
[----:B------:R-:W1:Y:S04]  /*0cb0*/  LDG.E.CONSTANT R17, desc[UR4][R18.64] ;  /* 0x0000000412117981 */ /* 0x000e68000c1e9900 */
[----:B------:R-:W2:Y:S04]  /*0cc0*/  LDG.E.CONSTANT R13, desc[UR4][R18.64+0x8] ;  /* 0x00000804120d7981 */ /* 0x000ea8000c1e9900 */
[----:B------:R-:W3:Y:S04]  /*0cd0*/  LDG.E.CONSTANT R15, desc[UR4][R18.64+0x10] ;  /* 0x00001004120f7981 */ /* 0x000ee8000c1e9900 */
[----:B------:R-:W4:Y:S01]  /*0ce0*/  LDG.E.CONSTANT R25, desc[UR4][R18.64+0x18] ;  /* 0x0000180412197981 */ /* 0x000f22000c1e9900 */
[----:B0-----:R-:W-:-:S05]  /*0cf0*/  IMAD.WIDE R8, R6, 0x4, R8 ;  /* 0x0000000406087825 */ /* 0x001fca00078e0208 */
[----:B------:R-:W5:Y:S04]  /*0d00*/  LDG.E.CONSTANT R20, desc[UR4][R8.64] ;  /* 0x0000000408147981 */ /* 0x000f68000c1e9900 */
[----:B------:R-:W5:Y:S04]  /*0d10*/  LDG.E.CONSTANT R23, desc[UR4][R8.64+0x8] ;  /* 0x0000080408177981 */ /* 0x000f68000c1e9900 */
[----:B------:R-:W5:Y:S04]  /*0d20*/  LDG.E.CONSTANT R19, desc[UR4][R8.64+0x10] ;  /* 0x0000100408137981 */ /* 0x000f68000c1e9900 */
[----:B------:R-:W5:Y:S01]  /*0d30*/  LDG.E.CONSTANT R18, desc[UR4][R8.64+0x18] ;  /* 0x0000180408127981 */ /* 0x000f62000c1e9900 */
[----:B-1----:R-:W-:-:S04]  /*0d40*/  IMAD.WIDE R16, R17, 0x4, R10 ;  /* 0x0000000411107825 */ /* 0x002fc800078e020a */
        /* <DEDUP_REMOVED lines=12> */
.L_x_67:
[----:B------:R-:W-:Y:S05]  /*0e10*/  BSYNC.RECONVERGENT B1 ;  /* 0x0000000000017941 */ /* 0x000fea0003800200 */
.L_x_66:
        /* <DEDUP_REMOVED lines=18> */
[----:B---3--:R-:W-:-:S06]  /*0f40*/  IMAD.WIDE R6, R7, 0x4, R8 ;  /* 0x0000000407067825 */ /* 0x008fcc00078e0208 */
[----:B------:R-:W2:Y:S01]  /*0f50*/  LDG.E.CONSTANT R6, desc[UR4][R6.64] ;  /* 0x0000000406067981 */ /* 0x000ea2000c1e9900 */
[----:B----4-:R-:W-:-:S06]  /*0f60*/  @P0 IMAD.WIDE R8, R15, 0x4, R8 ;  /* 0x000000040f080825 */ /* 0x010fcc00078e0208 */
[----:B------:R-:W5:Y:S01]  /*0f70*/  @P0 LDG.E.CONSTANT R8, desc[UR4][R8.64] ;  /* 0x0000000408080981 */ /* 0x000f62000c1e9900 */
[----:B--2---:R-:W-:-:S04]  /*0f80*/  FFMA R21, R14, R6, R21 ;  /* 0x000000060e157223 */ /* 0x004fc80000000015 */
[----:B-----5:R-:W-:-:S07]  /*0f90*/  @P0 FFMA R21, R16, R8, R21 ;  /* 0x0000000810150223 */ /* 0x020fce0000000015 */
.L_x_60:
[----:B------:R-:W-:Y:S05]  /*0fa0*/  BSYNC.RECONVERGENT B0 ;  /* 0x0000000000007941 */ /* 0x000fea0003800200 */
.L_x_59:
[----:B------:R-:W-:Y:S01]  /*0fb0*/  ISETP.NE.AND P0, PT, R3, RZ, PT ;  /* 0x000000ff0300720c */ /* 0x000fe20003f05270 */
[----:B------:R-:W0:-:S12]  /*0fc0*/  LDCU UR6, c[0x0][0x3b8] ;  /* 0x00007700ff0677ac */ /* 0x000e180008000800 */
[----:B------:R-:W1:Y:S08]  /*0fd0*/  @!P0 LDC.64 R6, c[0x0][0x3a8] ;  /* 0x0000ea00ff068b82 */ /* 0x000e700000000a00 */
[----:B------:R-:W2:Y:S01]  /*0fe0*/  @!P0 LDC R9, c[0x0][0x3bc] ;  /* 0x0000ef00ff098b82 */ /* 0x000ea20000000800 */
[----:B-1----:R-:W-:-:S05]  /*0ff0*/  @!P0 IMAD.WIDE R6, R4, 0x4, R6 ;  /* 0x0000000404068825 */ /* 0x002fca00078e0206 */
[----:B------:R-:W2:Y:S01]  /*1000*/  @!P0 LDG.E R8, desc[UR4][R6.64] ;  /* 0x0000000406088981 */ /* 0x000ea2000c1e1900 */
[----:B0-----:R-:W-:Y:S01]  /*1010*/  FMUL R21, R21, UR6 ;  /* 0x0000000615157c20 */ /* 0x001fe20008400000 */
[----:B------:R-:W-:Y:S05]  /*1020*/  WARPSYNC.ALL ;  /* 0x0000000000007948 */ /* 0x000fea0003800000 */
[----:B------:R-:W0:Y:S01]  /*1030*/  SHFL.DOWN PT, R4, R21, 0x1, 0x1e1f ;  /* 0x083e1f0015047f89 */ /* 0x000e2200000e0000 */
[----:B------:R-:W-:Y:S01]  /*1040*/  BSSY.RECONVERGENT B0, `(.L_x_68) ;  /* 0x0000013000007945 */ /* 0x000fe20003800200 */
[----:B0-----:R-:W-:-:S04]  /*1050*/  FADD R11, R21, R4 ;  /* 0x00000004150b7221 */ /* 0x001fc80000000000 */
[----:B--2---:R-:W-:-:S05]  /*1060*/  @!P0 FFMA R9, R8, R9, R11 ;  /* 0x0000000908098223 */ /* 0x004fca000000000b */
[----:B------:R0:W-:Y:S01]  /*1070*/  @!P0 STG.E desc[UR4][R6.64], R9 ;  /* 0x0000000906008986 */ /* 0x0001e2000c101904 */
[----:B------:R-:W-:-:S13]  /*1080*/  ISETP.NE.AND P0, PT, R0, RZ, PT ;  /* 0x000000ff0000720c */ /* 0x000fda0003f05270 */
[----:B0-----:R-:W-:Y:S05]  /*1090*/  @P0 BRA `(.L_x_69) ;  /* 0x0000000000340947 */ /* 0x001fea0003800000 */
[----:B------:R-:W0:Y:S01]  /*10a0*/  S2R R5, SR_LANEID ;  /* 0x0000000000057919 */ /* 0x000e220000000000 */
[----:B------:R-:W-:Y:S01]  /*10b0*/  VOTEU.ANY UR6, UPT, PT ;  /* 0x0000000000067886 */ /* 0x000fe200038e0100 */
[----:B------:R-:W1:Y:S01]  /*10c0*/  LDC.64 R6, c[0x0][0x3b0] ;  /* 0x0000ec00ff067b82 */ /* 0x000e620000000a00 */
[----:B------:R-:W-:Y:S08]  /*10d0*/  FLO.U32 R8, UR6 ;  /* 0x0000000600087d00 */ /* 0x000ff000080e0000 */
[----:B------:R-:W2:Y:S02]  /*10e0*/  POPC R4, UR6 ;  /* 0x0000000600047d09 */ /* 0x000ea40008000000 */
[----:B--2---:R-:W-:-:S02]  /*10f0*/  SHF.L.U32 R9, R4, 0x4, RZ ;  /* 0x0000000404097819 */ /* 0x004fc400000006ff */
[----:B0-----:R-:W-:-:S13]  /*1100*/  ISETP.EQ.U32.AND P0, PT, R8, R5, PT ;  /* 0x000000050800720c */ /* 0x001fda0003f02070 */
[----:B-1----:R-:W2:Y:S01]  /*1110*/  @P0 ATOMG.E.ADD.STRONG.GPU PT, R7, desc[UR4][R6.64], R9 ;  /* 0x80000009060709a8 */ /* 0x002ea200081ef104 */
[----:B------:R-:W0:Y:S02]  /*1120*/  S2R R4, SR_LTMASK ;  /* 0x0000000000047919 */ /* 0x000e240000003900 */
[----:B0-----:R-:W-:-:S06]  /*1130*/  LOP3.LUT R4, R4, UR6, RZ, 0xc0, !PT ;  /* 0x0000000604047c12 */ /* 0x001fcc000f8ec0ff */
[----:B------:R-:W0:Y:S01]  /*1140*/  POPC R4, R4 ;  /* 0x0000000400047309 */ /* 0x000e220000000000 */
[----:B--2---:R-:W0:Y:S02]  /*1150*/  SHFL.IDX PT, R5, R7, R8, 0x1f ;  /* 0x00001f0807057589 */ /* 0x004e2400000e0000 */
[----:B0-----:R-:W-:-:S07]  /*1160*/  LEA R5, R4, R5, 0x4 ;  /* 0x0000000504057211 */ /* 0x001fce00078e20ff */
.L_x_69:
[----:B------:R-:W-:Y:S05]  /*1170*/  BSYNC.RECONVERGENT B0 ;  /* 0x0000000000007941 */ /* 0x000fea0003800200 */
.L_x_68:
[----:B------:R-:W0:Y:S01]  /*1180*/  SHFL.IDX PT, R7, R5, RZ, 0x1f ;  /* 0x00001fff05077589 */ /* 0x000e2200000e0000 */
[----:B------:R-:W1:Y:S01]  /*1190*/  LDCU UR6, c[0x0][0x380] ;  /* 0x00007000ff0677ac */ /* 0x000e620008000800 */
[----:B0-----:R-:W-:-:S04]  /*11a0*/  IADD3 R4, PT, PT, R2, R7, RZ ;  /* 0x0000000702047210 */ /* 0x001fc80007ffe0ff */
[----:B-1----:R-:W-:-:S13]  /*11b0*/  ISETP.GE.AND P0, PT, R4, UR6, PT ;  /* 0x0000000604007c0c */ /* 0x002fda000bf06270 */
[----:B------:R-:W-:Y:S05]  /*11c0*/  @!P0 BRA `(.L_x_70) ;  /* 0xffffffec00f88947 */ /* 0x000fea000383ffff */
[----:B------:R-:W-:Y:S05]  /*11d0*/  EXIT ;  /* 0x000000000000794d */ /* 0x000fea0003800000 */
.L_x_71:
        /* <DEDUP_REMOVED lines=10> */
.L_x_75:


//--------------------- .nv.shared.reserved.0     --------------------------
	.section	.nv.shared.reserved.0,"aw",@nobits
	.weak		__nv_reservedSMEM_offset_0_alias
	.size		__nv_reservedSMEM_offset_0_alias, 0, 64
	.other		__nv_reservedSMEM_offset_0_alias,@"STO_CUDA_RESERVED_SHARED STV_DEFAULT"
__nv_reservedSMEM_offset_0_alias:
	.zero		0
	.zero		64


//--------------------- .nv.constant0._Z16lightspmv_kernelILi32EEviPKiS1_PKfS3_PfPiff --------------------------
	.section	.nv.constant0._Z16lightspmv_kernelILi32EEviPKiS1_PKfS3_PfPiff,"a",@progbits
	.sectionflags	@""
	.align	4
.nv.constant0._Z16lightspmv_kernelILi32EEviPKiS1_PKfS3_PfPiff:
	.zero		960


//--------------------- .nv.constant0._Z16lightspmv_kernelILi8EEviPKiS1_PKfS3_PfPiff --------------------------
	.section	.nv.constant0._Z16lightspmv_kernelILi8EEviPKiS1_PKfS3_PfPiff,"a",@progbits
	.sectionflags	@""
	.align	4
.nv.constant0._Z16lightspmv_kernelILi8EEviPKiS1_PKfS3_PfPiff:
	.zero		960


//--------------------- .nv.constant0._Z16lightspmv_kernelILi4EEviPKiS1_PKfS3_PfPiff --------------------------
	.section	.nv.constant0._Z16lightspmv_kernelILi4EEviPKiS1_PKfS3_PfPiff,"a",@progbits
	.sectionflags	@""
	.align	4
.nv.constant0._Z16lightspmv_kernelILi4EEviPKiS1_PKfS3_PfPiff:
	.zero		960


//--------------------- .nv.constant0._Z16lightspmv_kernelILi2EEviPKiS1_PKfS3_PfPiff --------------------------
	.section	.nv.constant0._Z16lightspmv_kernelILi2EEviPKiS1_PKfS3_PfPiff,"a",@progbits
	.sectionflags	@""
	.align	4
.nv.constant0._Z16lightspmv_kernelILi2EEviPKiS1_PKfS3_PfPiff:
	.zero		960


//--------------------- SYMBOLS --------------------------

	.type		.nv.reservedSmem.offset0,@object
	.size		.nv.reservedSmem.offset0,0x4
